	.target	sm_90a

	.elftype	@"ET_EXEC"


//--------------------- .note.nv.tkinfo           --------------------------
	.section	.note.nv.tkinfo,"",@"SHT_NOTE"
	.sectionflags	@"SHF_NOTE_NV_TKINFO"
	.tkinfo
        /*0018*/ 	.word	0x00000002
        /*0030*/ 	.string	""
        /*0030*/ 	.string	"ptxas"
        /*0030*/ 	.string	"Cuda compilation tools, release 13.0, V13.0.88"
        /*0030*/ 	.string	"Build cuda_13.0.r13.0/compiler.36424714_0"
        /*0030*/ 	.string	"-v  -suppress-debug-info  -lineinfo  -arch sm_90a "



//--------------------- .note.nv.cuinfo           --------------------------
	.section	.note.nv.cuinfo,"",@"SHT_NOTE"
	.sectionflags	@"SHF_NOTE_NV_CUINFO"
        /*0018*/ 	.short	0x0002
        /*001a*/ 	.short	0x005a
        /*001c*/ 	.short	0x0082
	.zero		2


//--------------------- .nv.info                  --------------------------
	.section	.nv.info,"",@"SHT_CUDA_INFO"
	.align	4


	//----- nvinfo : EIATTR_REGCOUNT
	.align		4
        /*0000*/ 	.byte	0x04, 0x2f
        /*0002*/ 	.short	(.L_1 - .L_0)
	.align		4
.L_0:
        /*0004*/ 	.word	index@(matmul_kernel)
        /*0008*/ 	.word	0x000000ff


	//----- nvinfo : EIATTR_FRAME_SIZE
	.align		4
.L_1:
        /*000c*/ 	.byte	0x04, 0x11
        /*000e*/ 	.short	(.L_3 - .L_2)
	.align		4
.L_2:
        /*0010*/ 	.word	index@(matmul_kernel)
        /*0014*/ 	.word	0x000005e0


	//----- nvinfo : EIATTR_MIN_STACK_SIZE
	.align		4
.L_3:
        /*0018*/ 	.byte	0x04, 0x12
        /*001a*/ 	.short	(.L_5 - .L_4)
	.align		4
.L_4:
        /*001c*/ 	.word	index@(matmul_kernel)
        /*0020*/ 	.word	0x000005e0
.L_5:


//--------------------- .nv.compat                --------------------------
	.section	.nv.compat,"",@"SHT_CUDA_COMPAT_INFO"
	.align	4
        /*0000*/ 	.byte	0x02, 0x09, 0x01, 0x00, 0x02, 0x02, 0x04, 0x00, 0x02, 0x05, 0x05, 0x00, 0x03, 0x07, 0x01, 0x01
        /*0010*/ 	.byte	0x02, 0x03, 0x00, 0x00, 0x02, 0x06, 0x01, 0x00, 0x04, 0x0b, 0x08, 0x00, 0x00, 0x00, 0x00, 0x00
        /*0020*/ 	.byte	0x00, 0x00, 0x00, 0x00


//--------------------- .nv.info.matmul_kernel    --------------------------
	.section	.nv.info.matmul_kernel,"",@"SHT_CUDA_INFO"
	.sectionflags	@""
	.align	4


	//----- nvinfo : EIATTR_CUDA_API_VERSION
	.align		4
        /*0000*/ 	.byte	0x04, 0x37
        /*0002*/ 	.short	(.L_7 - .L_6)
.L_6:
        /*0004*/ 	.word	0x00000082


	//----- nvinfo : EIATTR_KPARAM_INFO
	.align		4
.L_7:
        /*0008*/ 	.byte	0x04, 0x17
        /*000a*/ 	.short	(.L_9 - .L_8)
.L_8:
        /*000c*/ 	.word	0x00000000
        /*0010*/ 	.short	0x000d
        /*0012*/ 	.short	0x0048
        /*0014*/ 	.byte	0x00, 0xf4, 0x21, 0x00


	//----- nvinfo : EIATTR_KPARAM_INFO
	.align		4
.L_9:
        /*0018*/ 	.byte	0x04, 0x17
        /*001a*/ 	.short	(.L_11 - .L_10)
.L_10:
        /*001c*/ 	.word	0x00000000
        /*0020*/ 	.short	0x000c
        /*0022*/ 	.short	0x0040
        /*0024*/ 	.byte	0x00, 0xf4, 0x21, 0x00


	//----- nvinfo : EIATTR_KPARAM_INFO
	.align		4
.L_11:
        /*0028*/ 	.byte	0x04, 0x17
        /*002a*/ 	.short	(.L_13 - .L_12)
.L_12:
        /*002c*/ 	.word	0x00000000
        /*0030*/ 	.short	0x000b
        /*0032*/ 	.short	0x0038
        /*0034*/ 	.byte	0x00, 0xf0, 0x11, 0x00


	//----- nvinfo : EIATTR_KPARAM_INFO
	.align		4
.L_13:
        /*0038*/ 	.byte	0x04, 0x17
        /*003a*/ 	.short	(.L_15 - .L_14)
.L_14:
        /*003c*/ 	.word	0x00000000
        /*0040*/ 	.short	0x000a
        /*0042*/ 	.short	0x0034
        /*0044*/ 	.byte	0x00, 0xf0, 0x11, 0x00


	//----- nvinfo : EIATTR_KPARAM_INFO
	.align		4
.L_15:
        /*0048*/ 	.byte	0x04, 0x17
        /*004a*/ 	.short	(.L_17 - .L_16)
.L_16:
        /*004c*/ 	.word	0x00000000
        /*0050*/ 	.short	0x0009
        /*0052*/ 	.short	0x0030
        /*0054*/ 	.byte	0x00, 0xf0, 0x11, 0x00


	//----- nvinfo : EIATTR_KPARAM_INFO
	.align		4
.L_17:
        /*0058*/ 	.byte	0x04, 0x17
        /*005a*/ 	.short	(.L_19 - .L_18)
.L_18:
        /*005c*/ 	.word	0x00000000
        /*0060*/ 	.short	0x0008
        /*0062*/ 	.short	0x002c
        /*0064*/ 	.byte	0x00, 0xf0, 0x11, 0x00


	//----- nvinfo : EIATTR_KPARAM_INFO
	.align		4
.L_19:
        /*0068*/ 	.byte	0x04, 0x17
        /*006a*/ 	.short	(.L_21 - .L_20)
.L_20:
        /*006c*/ 	.word	0x00000000
        /*0070*/ 	.short	0x0007
        /*0072*/ 	.short	0x0028
        /*0074*/ 	.byte	0x00, 0xf0, 0x11, 0x00


	//----- nvinfo : EIATTR_KPARAM_INFO
	.align		4
.L_21:
        /*0078*/ 	.byte	0x04, 0x17
        /*007a*/ 	.short	(.L_23 - .L_22)
.L_22:
        /*007c*/ 	.word	0x00000000
        /*0080*/ 	.short	0x0006
        /*0082*/ 	.short	0x0024
        /*0084*/ 	.byte	0x00, 0xf0, 0x11, 0x00


	//----- nvinfo : EIATTR_KPARAM_INFO
	.align		4
.L_23:
        /*0088*/ 	.byte	0x04, 0x17
        /*008a*/ 	.short	(.L_25 - .L_24)
.L_24:
        /*008c*/ 	.word	0x00000000
        /*0090*/ 	.short	0x0005
        /*0092*/ 	.short	0x0020
        /*0094*/ 	.byte	0x00, 0xf0, 0x11, 0x00


	//----- nvinfo : EIATTR_KPARAM_INFO
	.align		4
.L_25:
        /*0098*/ 	.byte	0x04, 0x17
        /*009a*/ 	.short	(.L_27 - .L_26)
.L_26:
        /*009c*/ 	.word	0x00000000
        /*00a0*/ 	.short	0x0004
        /*00a2*/ 	.short	0x001c
        /*00a4*/ 	.byte	0x00, 0xf0, 0x11, 0x00


	//----- nvinfo : EIATTR_KPARAM_INFO
	.align		4
.L_27:
        /*00a8*/ 	.byte	0x04, 0x17
        /*00aa*/ 	.short	(.L_29 - .L_28)
.L_28:
        /*00ac*/ 	.word	0x00000000
        /*00b0*/ 	.short	0x0003
        /*00b2*/ 	.short	0x0018
        /*00b4*/ 	.byte	0x00, 0xf0, 0x11, 0x00


	//----- nvinfo : EIATTR_KPARAM_INFO
	.align		4
.L_29:
        /*00b8*/ 	.byte	0x04, 0x17
        /*00ba*/ 	.short	(.L_31 - .L_30)
.L_30:
        /*00bc*/ 	.word	0x00000000
        /*00c0*/ 	.short	0x0002
        /*00c2*/ 	.short	0x0010
        /*00c4*/ 	.byte	0x00, 0xf4, 0x21, 0x00


	//----- nvinfo : EIATTR_KPARAM_INFO
	.align		4
.L_31:
        /*00c8*/ 	.byte	0x04, 0x17
        /*00ca*/ 	.short	(.L_33 - .L_32)
.L_32:
        /*00cc*/ 	.word	0x00000000
        /*00d0*/ 	.short	0x0001
        /*00d2*/ 	.short	0x0008
        /*00d4*/ 	.byte	0x00, 0xf4, 0x21, 0x00


	//----- nvinfo : EIATTR_KPARAM_INFO
	.align		4
.L_33:
        /*00d8*/ 	.byte	0x04, 0x17
        /*00da*/ 	.short	(.L_35 - .L_34)
.L_34:
        /*00dc*/ 	.word	0x00000000
        /*00e0*/ 	.short	0x0000
        /*00e2*/ 	.short	0x0000
        /*00e4*/ 	.byte	0x00, 0xf4, 0x21, 0x00


	//----- nvinfo : EIATTR_EXPLICIT_CLUSTER
	.align		4
.L_35:
        /*00e8*/ 	.byte	0x01, 0x3e
	.zero		2


	//----- nvinfo : EIATTR_CTA_PER_CLUSTER
	.align		4
        /*00ec*/ 	.byte	0x04, 0x3d
        /*00ee*/ 	.short	(.L_37 - .L_36)
.L_36:
        /*00f0*/ 	.word	0x00000004
        /*00f4*/ 	.word	0x00000001
        /*00f8*/ 	.word	0x00000001


	//----- nvinfo : EIATTR_SPARSE_MMA_MASK
	.align		4
.L_37:
        /*00fc*/ 	.byte	0x03, 0x50
        /*00fe*/ 	.short	0x0000


	//----- nvinfo : EIATTR_MAXREG_COUNT
	.align		4
        /*0100*/ 	.byte	0x03, 0x1b
        /*0102*/ 	.short	0x00ff


	//----- nvinfo : EIATTR_NUM_BARRIERS
	.align		4
        /*0104*/ 	.byte	0x02, 0x4c
        /*0106*/ 	.byte	0x01
	.zero		1


	//----- nvinfo : EIATTR_ANNOTATIONS
	.align		4
        /*0108*/ 	.byte	0x04, 0x55
        /*010a*/ 	.short	(.L_39 - .L_38)


	//   ....[0]....
.L_38:
        /*010c*/ 	.word	0x00000001
        /*0110*/ 	.byte	0xa0, 0x00, 0x00, 0x00, 0x01, 0x00, 0x00, 0x00, 0xa0, 0x06, 0x00, 0x00, 0x01, 0x00, 0x00, 0x00
        /* <DEDUP_REMOVED lines=524> */
        /*21e0*/ 	.byte	0xe0, 0x15, 0x01, 0x00


	//----- nvinfo : EIATTR_MERCURY_ISA_VERSION
	.align		4
.L_39:
        /*21e4*/ 	.byte	0x03, 0x5f
        /*21e6*/ 	.short	0x0101


	//----- nvinfo : EIATTR_EXIT_INSTR_OFFSETS
	.align		4
        /*21e8*/ 	.byte	0x04, 0x1c
        /*21ea*/ 	.short	(.L_41 - .L_40)


	//   ....[0]....
.L_40:
        /*21ec*/ 	.word	0x00018f60


	//   ....[1]....
        /*21f0*/ 	.word	0x00018f80


	//----- nvinfo : EIATTR_REQNTID
	.align		4
.L_41:
        /*21f4*/ 	.byte	0x04, 0x10
        /*21f6*/ 	.short	(.L_43 - .L_42)
.L_42:
        /*21f8*/ 	.word	0x00000080
        /*21fc*/ 	.word	0x00000001
        /*2200*/ 	.word	0x00000001


	//----- nvinfo : EIATTR_CBANK_PARAM_SIZE
	.align		4
.L_43:
        /*2204*/ 	.byte	0x03, 0x19
        /*2206*/ 	.short	0x0050


	//----- nvinfo : EIATTR_PARAM_CBANK
	.align		4
        /*2208*/ 	.byte	0x04, 0x0a
        /*220a*/ 	.short	(.L_45 - .L_44)
	.align		4
.L_44:
        /*220c*/ 	.word	index@(.nv.constant0.matmul_kernel)
        /*2210*/ 	.short	0x0210
        /*2212*/ 	.short	0x0050


	//----- nvinfo : EIATTR_SW_WAR
	.align		4
.L_45:
        /*2214*/ 	.byte	0x04, 0x36
        /*2216*/ 	.short	(.L_47 - .L_46)
.L_46:
        /*2218*/ 	.word	0x00000008
.L_47:


//--------------------- .nv.callgraph             --------------------------
	.section	.nv.callgraph,"",@"SHT_CUDA_CALLGRAPH"
	.align	4
	.sectionentsize	8
	.align		4
        /*0000*/ 	.word	0x00000000
	.align		4
        /*0004*/ 	.word	0xffffffff
	.align		4
        /*0008*/ 	.word	0x00000000
	.align		4
        /*000c*/ 	.word	0xfffffffe
	.align		4
        /*0010*/ 	.word	0x00000000
	.align		4
        /*0014*/ 	.word	0xfffffffd
	.align		4
        /*0018*/ 	.word	0x00000000
	.align		4
        /*001c*/ 	.word	0xfffffffc


//--------------------- .text.matmul_kernel       --------------------------
	.section	.text.matmul_kernel,"ax",@progbits
	.align	128
        .global         matmul_kernel
        .type           matmul_kernel,@function
        .size           matmul_kernel,(.L_x_3 - matmul_kernel)
        .other          matmul_kernel,@"STO_CUDA_ENTRY STV_DEFAULT"
matmul_kernel:
.text.matmul_kernel:
[----:B------:R-:W1:Y:S08]  /*0000*/  LDC R1, c[0x0][0x28] ;  /* 0x00000a00ff017b82 */ /* 0x000e700000000800 */
[----:B------:R-:W2:Y:S01]  /*0010*/  LDC.64 R2, c[0x0][0x228] ;  /* 0x00008a00ff027b82 */ /* 0x000ea20000000a00 */
[----:B-1----:R-:W-:Y:S01]  /*0020*/  VIADD R1, R1, 0xfffffa20 ;  /* 0xfffffa2001017836 */ /* 0x002fe20000000000 */
[----:B------:R-:W1:Y:S01]  /*0030*/  S2R R14, SR_TID.X ;  /* 0x00000000000e7919 */ /* 0x000e620000002100 */
[----:B------:R-:W-:Y:S01]  /*0040*/  ULDC UR8, c[0x0][0x240] ;  /* 0x0000900000087ab9 */ /* 0x000fe20000000800 */
[----:B------:R-:W-:Y:S01]  /*0050*/  ULDC.64 UR6, c[0x0][0x218] ;  /* 0x0000860000067ab9 */ /* 0x000fe20000000a00 */
[----:B------:R-:W-:-:S03]  /*0060*/  ULDC.64 UR12, c[0x0][0x208] ;  /* 0x00008200000c7ab9 */ /* 0x000fc60000000a00 */
[----:B------:R-:W3:Y:S08]  /*0070*/  S2UR UR4, SR_CTAID.X ;  /* 0x00000000000479c3 */ /* 0x000ef00000002500 */
[----:B------:R-:W4:Y:S01]  /*0080*/  LDC.64 R198, c[0x0][0x230] ;  /* 0x00008c00ffc67b82 */ /* 0x000f220000000a00 */
[----:B--2---:R-:W-:Y:S01]  /*0090*/  IMAD.MOV.U32 R86, RZ, RZ, R3 ;  /* 0x000000ffff567224 */ /* 0x004fe200078e0003 */
[----:B------:R2:W-:Y:S01]  /*00a0*/  STL.64 [R1+0x358], R2 ;  /* 0x0003580201007387 */ /* 0x0005e20000100a00 */
[----:B------:R-:W-:-:S02]  /*00b0*/  IMAD.MOV.U32 R82, RZ, RZ, R2 ;  /* 0x000000ffff527224 */ /* 0x000fc400078e0002 */
[----:B------:R-:W-:-:S03]  /*00c0*/  VIADD R0, R86, 0x1ff ;  /* 0x000001ff56007836 */ /* 0x000fc60000000000 */
[----:B------:R-:W-:Y:S02]  /*00d0*/  IABS R8, R82 ;  /* 0x0000005200087213 */ /* 0x000fe40000000000 */
[----:B---3--:R-:W-:Y:S01]  /*00e0*/  I2FP.F32.U32 R5, UR4 ;  /* 0x0000000400057c45 */ /* 0x008fe20008201000 */
[----:B------:R-:W-:Y:S01]  /*00f0*/  ULDC UR4, c[0x0][0x150] ;  /* 0x0000540000047ab9 */ /* 0x000fe20000000800 */
[C---:B-1----:R-:W-:Y:S02]  /*0100*/  LOP3.LUT R200, R14.reuse, 0x7f, RZ, 0xc0, !PT ;  /* 0x0000007f0ec87812 */ /* 0x042fe400078ec0ff */
[----:B--2---:R-:W-:Y:S01]  /*0110*/  SHF.R.S32.HI R3, RZ, 0x1f, R0 ;  /* 0x0000001fff037819 */ /* 0x004fe20000011400 */
[----:B------:R-:W-:Y:S01]  /*0120*/  FMUL R5, R5, UR4 ;  /* 0x0000000405057c20 */ /* 0x000fe20008400000 */
[----:B------:R-:W-:Y:S01]  /*0130*/  LOP3.LUT R209, R14, 0x1f, RZ, 0xc0, !PT ;  /* 0x0000001f0ed17812 */ /* 0x000fe200078ec0ff */
[----:B------:R-:W-:Y:S01]  /*0140*/  ULDC.64 UR4, c[0x0][0x210] ;  /* 0x0000840000047ab9 */ /* 0x000fe20000000a00 */
[----:B------:R-:W-:Y:S01]  /*0150*/  LEA.HI R3, R3, R0, RZ, 0x9 ;  /* 0x0000000003037211 */ /* 0x000fe200078f48ff */
[----:B------:R-:W1:Y:S01]  /*0160*/  F2I.U32.TRUNC.NTZ R7, R5 ;  /* 0x0000000500077305 */ /* 0x000e62000020f000 */
[----:B----4-:R-:W-:-:S02]  /*0170*/  VIADD R208, R198, 0x1f ;  /* 0x0000001fc6d07836 */ /* 0x010fc40000000000 */
[----:B------:R-:W-:-:S05]  /*0180*/  SHF.R.S32.HI R3, RZ, 0x9, R3 ;  /* 0x00000009ff037819 */ /* 0x000fca0000011403 */
[----:B------:R-:W-:-:S05]  /*0190*/  IMAD.SHL.U32 R4, R3, 0x8, RZ ;  /* 0x0000000803047824 */ /* 0x000fca00078e00ff */
[-C--:B------:R-:W-:Y:S02]  /*01a0*/  IABS R9, R4.reuse ;  /* 0x0000000400097213 */ /* 0x080fe40000000000 */
[----:B-1----:R-:W-:Y:S02]  /*01b0*/  IABS R13, R7 ;  /* 0x00000007000d7213 */ /* 0x002fe40000000000 */
[----:B------:R-:W1:Y:S08]  /*01c0*/  I2F.RP R0, R9 ;  /* 0x0000000900007306 */ /* 0x000e700000209400 */
[----:B-1----:R-:W1:Y:S02]  /*01d0*/  MUFU.RCP R0, R0 ;  /* 0x0000000000007308 */ /* 0x002e640000001000 */
[----:B-1----:R-:W-:Y:S01]  /*01e0*/  VIADD R2, R0, 0xffffffe ;  /* 0x0ffffffe00027836 */ /* 0x002fe20000000000 */
[----:B------:R-:W-:-:S05]  /*01f0*/  IABS R0, R4 ;  /* 0x0000000400007213 */ /* 0x000fca0000000000 */
[----:B------:R1:W2:Y:S01]  /*0200*/  F2I.FTZ.U32.TRUNC.NTZ R3, R2 ;  /* 0x0000000200037305 */ /* 0x0002a2000021f000 */
[----:B------:R-:W-:Y:S02]  /*0210*/  IMAD.MOV R0, RZ, RZ, -R0 ;  /* 0x000000ffff007224 */ /* 0x000fe400078e0a00 */
[----:B-1----:R-:W-:Y:S02]  /*0220*/  IMAD.MOV.U32 R2, RZ, RZ, RZ ;  /* 0x000000ffff027224 */ /* 0x002fe400078e00ff */
[----:B--2---:R-:W-:-:S04]  /*0230*/  IMAD.MOV R6, RZ, RZ, -R3 ;  /* 0x000000ffff067224 */ /* 0x004fc800078e0a03 */
[----:B------:R-:W-:-:S04]  /*0240*/  IMAD R11, R6, R9, RZ ;  /* 0x00000009060b7224 */ /* 0x000fc800078e02ff */
[----:B------:R-:W-:Y:S01]  /*0250*/  IMAD.HI.U32 R2, R3, R11, R2 ;  /* 0x0000000b03027227 */ /* 0x000fe200078e0002 */
[----:B------:R-:W-:-:S04]  /*0260*/  LOP3.LUT R11, R14, 0x60, RZ, 0xc0, !PT ;  /* 0x000000600e0b7812 */ /* 0x000fc800078ec0ff */
[----:B------:R-:W-:Y:S01]  /*0270*/  SHF.R.U32.HI R11, RZ, 0x1, R11 ;  /* 0x00000001ff0b7819 */ /* 0x000fe2000001160b */
[----:B------:R-:W-:-:S04]  /*0280*/  IMAD.HI.U32 R2, R2, R13, RZ ;  /* 0x0000000d02027227 */ /* 0x000fc800078e00ff */
[----:B------:R-:W-:-:S05]  /*0290*/  IMAD R0, R2, R0, R13 ;  /* 0x0000000002007224 */ /* 0x000fca00078e020d */
[----:B------:R-:W-:-:S13]  /*02a0*/  ISETP.GT.U32.AND P1, PT, R9, R0, PT ;  /* 0x000000000900720c */ /* 0x000fda0003f24070 */
[----:B------:R-:W-:Y:S02]  /*02b0*/  @!P1 IMAD.IADD R0, R0, 0x1, -R9 ;  /* 0x0000000100009824 */ /* 0x000fe400078e0a09 */
[----:B------:R-:W-:Y:S01]  /*02c0*/  @!P1 VIADD R2, R2, 0x1 ;  /* 0x0000000102029836 */ /* 0x000fe20000000000 */
[----:B------:R-:W-:Y:S02]  /*02d0*/  ISETP.NE.AND P1, PT, R4, RZ, PT ;  /* 0x000000ff0400720c */ /* 0x000fe40003f25270 */
[----:B------:R-:W-:Y:S02]  /*02e0*/  ISETP.GE.U32.AND P0, PT, R0, R9, PT ;  /* 0x000000090000720c */ /* 0x000fe40003f06070 */
[----:B------:R-:W-:-:S04]  /*02f0*/  LOP3.LUT R0, R7, R4, RZ, 0x3c, !PT ;  /* 0x0000000407007212 */ /* 0x000fc800078e3cff */
[----:B------:R-:W-:Y:S01]  /*0300*/  ISETP.GE.AND P2, PT, R0, RZ, PT ;  /* 0x000000ff0000720c */ /* 0x000fe20003f46270 */
[----:B------:R-:W-:-:S05]  /*0310*/  VIADD R0, R82, 0xff ;  /* 0x000000ff52007836 */ /* 0x000fca0000000000 */
[----:B------:R-:W-:Y:S01]  /*0320*/  SHF.R.S32.HI R3, RZ, 0x1f, R0 ;  /* 0x0000001fff037819 */ /* 0x000fe20000011400 */
[----:B------:R-:W-:-:S03]  /*0330*/  @P0 VIADD R2, R2, 0x1 ;  /* 0x0000000102020836 */ /* 0x000fc60000000000 */
[----:B------:R-:W-:Y:S02]  /*0340*/  LEA.HI R3, R3, R0, RZ, 0x8 ;  /* 0x0000000003037211 */ /* 0x000fe400078f40ff */
[----:B------:R-:W-:Y:S01]  /*0350*/  IABS R0, R86 ;  /* 0x0000005600007213 */ /* 0x000fe20000000000 */
[----:B------:R-:W-:Y:S01]  /*0360*/  @!P2 IMAD.MOV R2, RZ, RZ, -R2 ;  /* 0x000000ffff02a224 */ /* 0x000fe200078e0a02 */
[----:B------:R-:W-:-:S05]  /*0370*/  @!P1 LOP3.LUT R2, RZ, R4, RZ, 0x33, !PT ;  /* 0x00000004ff029212 */ /* 0x000fca00078e33ff */
[----:B------:R-:W-:Y:S02]  /*0380*/  IMAD.SHL.U32 R15, R2, 0x8, RZ ;  /* 0x00000008020f7824 */ /* 0x000fe400078e00ff */
[----:B------:R-:W-:-:S03]  /*0390*/  IMAD.MOV R2, RZ, RZ, -R2 ;  /* 0x000000ffff027224 */ /* 0x000fc600078e0a02 */
[----:B------:R-:W-:Y:S01]  /*03a0*/  LEA.HI.SX32 R3, R3, -R15, 0x18 ;  /* 0x8000000f03037211 */ /* 0x000fe200078fc2ff */
[----:B------:R-:W-:Y:S02]  /*03b0*/  IMAD R16, R4, R2, R7 ;  /* 0x0000000204107224 */ /* 0x000fe400078e0207 */
[----:B------:R-:W-:Y:S01]  /*03c0*/  IMAD.MOV.U32 R2, RZ, RZ, RZ ;  /* 0x000000ffff027224 */ /* 0x000fe200078e00ff */
[----:B------:R-:W-:Y:S02]  /*03d0*/  VIMNMX R17, R3, 0x8, PT ;  /* 0x0000000803117848 */ /* 0x000fe40003fe0100 */
[----:B------:R-:W-:Y:S02]  /*03e0*/  IABS R6, R16 ;  /* 0x0000001000067213 */ /* 0x000fe40000000000 */
[----:B------:R-:W-:-:S04]  /*03f0*/  IABS R10, R17 ;  /* 0x00000011000a7213 */ /* 0x000fc80000000000 */
[----:B------:R-:W1:Y:S08]  /*0400*/  I2F.RP R5, R10 ;  /* 0x0000000a00057306 */ /* 0x000e700000209400 */
[----:B-1----:R-:W1:Y:S02]  /*0410*/  MUFU.RCP R5, R5 ;  /* 0x0000000500057308 */ /* 0x002e640000001000 */
[----:B-1----:R-:W-:-:S06]  /*0420*/  VIADD R3, R5, 0xffffffe ;  /* 0x0ffffffe05037836 */ /* 0x002fcc0000000000 */
[----:B------:R-:W1:Y:S02]  /*0430*/  F2I.FTZ.U32.TRUNC.NTZ R3, R3 ;  /* 0x0000000300037305 */ /* 0x000e64000021f000 */
[----:B-1----:R-:W-:-:S04]  /*0440*/  IMAD.MOV R9, RZ, RZ, -R3 ;  /* 0x000000ffff097224 */ /* 0x002fc800078e0a03 */
[----:B------:R-:W-:-:S04]  /*0450*/  IMAD R7, R9, R10, RZ ;  /* 0x0000000a09077224 */ /* 0x000fc800078e02ff */
[----:B------:R-:W-:Y:S01]  /*0460*/  IMAD.HI.U32 R4, R3, R7, R2 ;  /* 0x0000000703047227 */ /* 0x000fe200078e0002 */
[----:B------:R-:W-:Y:S01]  /*0470*/  IABS R2, R17 ;  /* 0x0000001100027213 */ /* 0x000fe20000000000 */
[----:B------:R-:W1:Y:S02]  /*0480*/  I2F.RP R7, R0 ;  /* 0x0000000000077306 */ /* 0x000e640000209400 */
[----:B------:R-:W-:Y:S02]  /*0490*/  IMAD.MOV.U32 R3, RZ, RZ, R6 ;  /* 0x000000ffff037224 */ /* 0x000fe400078e0006 */
[----:B------:R-:W-:Y:S02]  /*04a0*/  IMAD.MOV R5, RZ, RZ, -R2 ;  /* 0x000000ffff057224 */ /* 0x000fe400078e0a02 */
[----:B------:R-:W-:-:S04]  /*04b0*/  IMAD.HI.U32 R4, R4, R3, RZ ;  /* 0x0000000304047227 */ /* 0x000fc800078e00ff */
[----:B------:R-:W-:Y:S02]  /*04c0*/  IMAD R3, R4, R5, R3 ;  /* 0x0000000504037224 */ /* 0x000fe400078e0203 */
[----:B------:R-:W-:Y:S02]  /*04d0*/  IMAD.MOV.U32 R2, RZ, RZ, R8 ;  /* 0x000000ffff027224 */ /* 0x000fe400078e0008 */
[----:B------:R-:W2:Y:S01]  /*04e0*/  S2R R8, SR_CgaCtaId ;  /* 0x0000000000087919 */ /* 0x000ea20000008800 */
[----:B------:R-:W-:Y:S01]  /*04f0*/  ISETP.GT.U32.AND P1, PT, R10, R3, PT ;  /* 0x000000030a00720c */ /* 0x000fe20003f24070 */
[----:B------:R-:W3:Y:S08]  /*0500*/  I2F.RP R6, R2 ;  /* 0x0000000200067306 */ /* 0x000ef00000209400 */
[----:B-1----:R-:W1:Y:S04]  /*0510*/  MUFU.RCP R7, R7 ;  /* 0x0000000700077308 */ /* 0x002e680000001000 */
[----:B------:R-:W-:-:S02]  /*0520*/  @!P1 IMAD.IADD R3, R3, 0x1, -R10 ;  /* 0x0000000103039824 */ /* 0x000fc400078e0a0a */
[----:B------:R-:W-:Y:S01]  /*0530*/  @!P1 VIADD R4, R4, 0x1 ;  /* 0x0000000104049836 */ /* 0x000fe20000000000 */
[----:B------:R-:W-:Y:S01]  /*0540*/  ISETP.NE.AND P1, PT, R17, RZ, PT ;  /* 0x000000ff1100720c */ /* 0x000fe20003f25270 */
[----:B---3--:R-:W3:Y:S01]  /*0550*/  MUFU.RCP R6, R6 ;  /* 0x0000000600067308 */ /* 0x008ee20000001000 */
[----:B------:R-:W-:Y:S02]  /*0560*/  ISETP.GE.U32.AND P0, PT, R3, R10, PT ;  /* 0x0000000a0300720c */ /* 0x000fe40003f06070 */
[----:B------:R-:W-:-:S04]  /*0570*/  LOP3.LUT R3, R16, R17, RZ, 0x3c, !PT ;  /* 0x0000001110037212 */ /* 0x000fc800078e3cff */
[----:B------:R-:W-:Y:S01]  /*0580*/  ISETP.GE.AND P2, PT, R3, RZ, PT ;  /* 0x000000ff0300720c */ /* 0x000fe20003f46270 */
[----:B-1----:R-:W-:-:S06]  /*0590*/  VIADD R5, R7, 0xffffffe ;  /* 0x0ffffffe07057836 */ /* 0x002fcc0000000000 */
[----:B------:R-:W-:Y:S01]  /*05a0*/  @P0 VIADD R4, R4, 0x1 ;  /* 0x0000000104040836 */ /* 0x000fe20000000000 */
[----:B------:R-:W1:Y:S01]  /*05b0*/  F2I.FTZ.U32.TRUNC.NTZ R5, R5 ;  /* 0x0000000500057305 */ /* 0x000e62000021f000 */
[----:B--2---:R-:W-:Y:S02]  /*05c0*/  IMAD.SHL.U32 R18, R8, 0x100, RZ ;  /* 0x0000010008127824 */ /* 0x004fe400078e00ff */
[----:B------:R-:W-:Y:S02]  /*05d0*/  IMAD.MOV.U32 R12, RZ, RZ, R4 ;  /* 0x000000ffff0c7224 */ /* 0x000fe400078e0004 */
[----:B---3--:R-:W-:Y:S01]  /*05e0*/  VIADD R7, R6, 0xffffffe ;  /* 0x0ffffffe06077836 */ /* 0x008fe20000000000 */
[----:B------:R-:W-:Y:S01]  /*05f0*/  LEA.HI R9, R14, R18, RZ, 0x1b ;  /* 0x000000120e097211 */ /* 0x000fe200078fd8ff */
[----:B------:R-:W-:Y:S01]  /*0600*/  @!P2 IMAD.MOV R12, RZ, RZ, -R12 ;  /* 0x000000ffff0ca224 */ /* 0x000fe200078e0a0c */
[----:B------:R-:W-:Y:S01]  /*0610*/  @!P1 LOP3.LUT R12, RZ, R17, RZ, 0x33, !PT ;  /* 0x00000011ff0c9212 */ /* 0x000fe200078e33ff */
[----:B------:R-:W-:-:S02]  /*0620*/  IMAD.MOV.U32 R4, RZ, RZ, RZ ;  /* 0x000000ffff047224 */ /* 0x000fc400078e00ff */
[----:B------:R-:W2:Y:S01]  /*0630*/  F2I.FTZ.U32.TRUNC.NTZ R7, R7 ;  /* 0x0000000700077305 */ /* 0x000ea2000021f000 */
[----:B------:R-:W-:Y:S02]  /*0640*/  IMAD.MOV.U32 R6, RZ, RZ, RZ ;  /* 0x000000ffff067224 */ /* 0x000fe400078e00ff */
[----:B------:R-:W-:Y:S02]  /*0650*/  IMAD.SHL.U32 R10, R12, 0x200, RZ ;  /* 0x000002000c0a7824 */ /* 0x000fe400078e00ff */
[----:B-1----:R-:W-:Y:S02]  /*0660*/  IMAD.MOV R3, RZ, RZ, -R5 ;  /* 0x000000ffff037224 */ /* 0x002fe400078e0a05 */
[----:B------:R-:W-:Y:S01]  /*0670*/  IMAD.MOV R12, RZ, RZ, -R12 ;  /* 0x000000ffff0c7224 */ /* 0x000fe200078e0a0c */
[----:B------:R-:W-:Y:S01]  /*0680*/  LOP3.LUT R9, R10, 0x103, R9, 0xf8, !PT ;  /* 0x000001030a097812 */ /* 0x000fe200078ef809 */
[----:B------:R-:W-:Y:S01]  /*0690*/  IMAD R3, R3, R0, RZ ;  /* 0x0000000003037224 */ /* 0x000fe200078e02ff */
[----:B------:R1:W-:Y:S01]  /*06a0*/  STL [R1+0x364], R10 ;  /* 0x0003640a01007387 */ /* 0x0003e20000100800 */
[----:B------:R-:W-:Y:S01]  /*06b0*/  IMAD R12, R17, R12, R16 ;  /* 0x0000000c110c7224 */ /* 0x000fe200078e0210 */
[----:B------:R-:W-:Y:S01]  /*06c0*/  LOP3.LUT R20, R9, 0xfc, RZ, 0xfc, !PT ;  /* 0x000000fc09147812 */ /* 0x000fe200078efcff */
[----:B------:R-:W-:Y:S01]  /*06d0*/  IMAD.HI.U32 R5, R5, R3, R4 ;  /* 0x0000000305057227 */ /* 0x000fe200078e0004 */
[----:B------:R-:W-:-:S02]  /*06e0*/  LOP3.LUT R18, R9, 0x8, RZ, 0xfc, !PT ;  /* 0x0000000809127812 */ /* 0x000fc400078efcff */
[----:B------:R-:W-:Y:S01]  /*06f0*/  IABS R211, R20 ;  /* 0x0000001400d37213 */ /* 0x000fe20000000000 */
[----:B------:R-:W-:Y:S01]  /*0700*/  IMAD.SHL.U32 R4, R200, 0x4, RZ ;  /* 0x00000004c8047824 */ /* 0x000fe200078e00ff */
[----:B------:R-:W-:Y:S01]  /*0710*/  LOP3.LUT R17, R9, 0xc, RZ, 0xfc, !PT ;  /* 0x0000000c09117812 */ /* 0x000fe200078efcff */
[----:B--2---:R-:W-:Y:S01]  /*0720*/  IMAD.MOV R13, RZ, RZ, -R7 ;  /* 0x000000ffff0d7224 */ /* 0x004fe200078e0a07 */
[----:B-1----:R-:W-:Y:S01]  /*0730*/  IABS R10, R9 ;  /* 0x00000009000a7213 */ /* 0x002fe20000000000 */
[----:B------:R-:W-:Y:S01]  /*0740*/  IMAD.IADD R12, R15, 0x1, R12 ;  /* 0x000000010f0c7824 */ /* 0x000fe200078e020c */
[----:B------:R-:W-:Y:S01]  /*0750*/  LOP3.LUT R4, R4, R11, RZ, 0x3c, !PT ;  /* 0x0000000b04047212 */ /* 0x000fe200078e3cff */
[----:B------:R-:W-:Y:S01]  /*0760*/  IMAD R11, R13, R2, RZ ;  /* 0x000000020d0b7224 */ /* 0x000fe200078e02ff */
[----:B------:R-:W-:Y:S01]  /*0770*/  IABS R15, R17 ;  /* 0x00000011000f7213 */ /* 0x000fe20000000000 */
[----:B------:R-:W-:Y:S01]  /*0780*/  IMAD.HI.U32 R3, R5, R10, RZ ;  /* 0x0000000a05037227 */ /* 0x000fe200078e00ff */
[----:B------:R-:W-:Y:S01]  /*0790*/  ISETP.GE.AND P2, PT, R18, RZ, PT ;  /* 0x000000ff1200720c */ /* 0x000fe20003f46270 */
[----:B------:R1:W-:Y:S01]  /*07a0*/  STL [R1+0x254], R4 ;  /* 0x0002540401007387 */ /* 0x0003e20000100800 */
[----:B------:R-:W-:Y:S01]  /*07b0*/  ISETP.GE.AND P6, PT, R20, RZ, PT ;  /* 0x000000ff1400720c */ /* 0x000fe20003fc6270 */
[----:B------:R-:W-:Y:S01]  /*07c0*/  IMAD.MOV R13, RZ, RZ, -R3 ;  /* 0x000000ffff0d7224 */ /* 0x000fe200078e0a03 */
[----:B------:R-:W-:Y:S01]  /*07d0*/  LOP3.LUT R19, R9, 0x14, RZ, 0xfc, !PT ;  /* 0x0000001409137812 */ /* 0x000fe200078efcff */
[----:B------:R-:W-:Y:S01]  /*07e0*/  IMAD.HI.U32 R3, R7, R11, R6 ;  /* 0x0000000b07037227 */ /* 0x000fe200078e0006 */
[----:B------:R-:W-:-:S02]  /*07f0*/  LOP3.LUT R11, R9, 0x4, RZ, 0xfc, !PT ;  /* 0x00000004090b7812 */ /* 0x000fc400078efcff */
[----:B------:R-:W-:Y:S01]  /*0800*/  IABS R16, R19 ;  /* 0x0000001300107213 */ /* 0x000fe20000000000 */
[----:B------:R-:W-:Y:S01]  /*0810*/  IMAD.SHL.U32 R14, R14, 0x10, RZ ;  /* 0x000000100e0e7824 */ /* 0x000fe200078e00ff */
[----:B------:R-:W-:Y:S01]  /*0820*/  ISETP.GE.AND P5, PT, R11, RZ, PT ;  /* 0x000000ff0b00720c */ /* 0x000fe20003fa6270 */
[----:B-1----:R-:W-:Y:S01]  /*0830*/  IMAD.HI.U32 R4, R5, R211, RZ ;  /* 0x000000d305047227 */ /* 0x002fe200078e00ff */
[C---:B------:R-:W-:Y:S02]  /*0840*/  LOP3.LUT R22, R9.reuse, 0x20, RZ, 0xfc, !PT ;  /* 0x0000002009167812 */ /* 0x040fe400078efcff */
[----:B------:R-:W-:Y:S01]  /*0850*/  LOP3.LUT R23, R9, 0x24, RZ, 0xfc, !PT ;  /* 0x0000002409177812 */ /* 0x000fe200078efcff */
[----:B------:R-:W-:Y:S01]  /*0860*/  IMAD.MOV R6, RZ, RZ, -R4 ;  /* 0x000000ffff067224 */ /* 0x000fe200078e0a04 */
[----:B------:R-:W-:Y:S01]  /*0870*/  IABS R20, R22 ;  /* 0x0000001600147213 */ /* 0x000fe20000000000 */
[C---:B------:R-:W-:Y:S01]  /*0880*/  IMAD R4, R0.reuse, R13, R10 ;  /* 0x0000000d00047224 */ /* 0x040fe200078e020a */
[----:B------:R-:W-:Y:S01]  /*0890*/  IABS R13, R18 ;  /* 0x00000012000d7213 */ /* 0x000fe20000000000 */
[----:B------:R-:W-:Y:S01]  /*08a0*/  IMAD R211, R0, R6, R211 ;  /* 0x0000000600d37224 */ /* 0x000fe200078e02d3 */
[----:B------:R-:W-:-:S02]  /*08b0*/  IABS R10, R11 ;  /* 0x0000000b000a7213 */ /* 0x000fc40000000000 */
[C---:B------:R-:W-:Y:S01]  /*08c0*/  ISETP.GT.U32.AND P0, PT, R0.reuse, R4, PT ;  /* 0x000000040000720c */ /* 0x040fe20003f04070 */
[----:B------:R-:W-:Y:S01]  /*08d0*/  IMAD.HI.U32 R7, R5, R13, RZ ;  /* 0x0000000d05077227 */ /* 0x000fe200078e00ff */
[C---:B------:R-:W-:Y:S02]  /*08e0*/  ISETP.GT.U32.AND P1, PT, R0.reuse, R211, PT ;  /* 0x000000d30000720c */ /* 0x040fe40003f24070 */
[----:B------:R-:W-:Y:S01]  /*08f0*/  LOP3.LUT R18, R9, 0x10, RZ, 0xfc, !PT ;  /* 0x0000001009127812 */ /* 0x000fe200078efcff */
[----:B------:R-:W-:Y:S01]  /*0900*/  IMAD.MOV R7, RZ, RZ, -R7 ;  /* 0x000000ffff077224 */ /* 0x000fe200078e0a07 */
[----:B------:R-:W-:Y:S01]  /*0910*/  IABS R21, R23 ;  /* 0x0000001700157213 */ /* 0x000fe20000000000 */
[----:B------:R-:W-:Y:S01]  /*0920*/  IMAD.HI.U32 R6, R5, R10, RZ ;  /* 0x0000000a05067227 */ /* 0x000fe200078e00ff */
[C---:B------:R-:W-:Y:S02]  /*0930*/  LOP3.LUT R29, R9.reuse, 0x28, RZ, 0xfc, !PT ;  /* 0x00000028091d7812 */ /* 0x040fe400078efcff */
[C---:B------:R-:W-:Y:S01]  /*0940*/  LOP3.LUT R30, R9.reuse, 0x2c, RZ, 0xfc, !PT ;  /* 0x0000002c091e7812 */ /* 0x040fe200078efcff */
[----:B------:R-:W-:Y:S01]  /*0950*/  IMAD R7, R0, R7, R13 ;  /* 0x0000000700077224 */ /* 0x000fe200078e020d */
[----:B------:R-:W-:Y:S01]  /*0960*/  LOP3.LUT R31, R9, 0x30, RZ, 0xfc, !PT ;  /* 0x00000030091f7812 */ /* 0x000fe200078efcff */
[----:B------:R-:W-:Y:S01]  /*0970*/  IMAD.MOV R11, RZ, RZ, -R6 ;  /* 0x000000ffff0b7224 */ /* 0x000fe200078e0a06 */
[----:B------:R-:W-:Y:S01]  /*0980*/  IABS R24, R30 ;  /* 0x0000001e00187213 */ /* 0x000fe20000000000 */
[----:B------:R-:W-:Y:S01]  /*0990*/  @!P0 IMAD.IADD R4, R4, 0x1, -R0 ;  /* 0x0000000104048824 */ /* 0x000fe200078e0a00 */
[C---:B------:R-:W-:Y:S01]  /*09a0*/  ISETP.GT.U32.AND P3, PT, R0.reuse, R7, PT ;  /* 0x000000070000720c */ /* 0x040fe20003f64070 */
[C---:B------:R-:W-:Y:S01]  /*09b0*/  IMAD R6, R0.reuse, R11, R10 ;  /* 0x0000000b00067224 */ /* 0x040fe200078e020a */
[----:B------:R-:W-:Y:S01]  /*09c0*/  IABS R11, R18 ;  /* 0x00000012000b7213 */ /* 0x000fe20000000000 */
[----:B------:R-:W-:Y:S01]  /*09d0*/  IMAD.HI.U32 R10, R5, R15, RZ ;  /* 0x0000000f050a7227 */ /* 0x000fe200078e00ff */
[----:B------:R-:W-:-:S02]  /*09e0*/  ISETP.GT.U32.AND P4, PT, R0, R4, PT ;  /* 0x000000040000720c */ /* 0x000fc40003f84070 */
[C---:B------:R-:W-:Y:S01]  /*09f0*/  ISETP.GT.U32.AND P0, PT, R0.reuse, R6, PT ;  /* 0x000000060000720c */ /* 0x040fe20003f04070 */
[----:B------:R-:W-:Y:S01]  /*0a00*/  IMAD.MOV R10, RZ, RZ, -R10 ;  /* 0x000000ffff0a7224 */ /* 0x000fe200078e0a0a */
[----:B------:R-:W-:Y:S01]  /*0a10*/  IABS R26, R31 ;  /* 0x0000001f001a7213 */ /* 0x000fe20000000000 */
[--C-:B------:R-:W-:Y:S01]  /*0a20*/  @!P1 IMAD.IADD R211, R211, 0x1, -R0.reuse ;  /* 0x00000001d3d39824 */ /* 0x100fe200078e0a00 */
[C---:B------:R-:W-:Y:S01]  /*0a30*/  LOP3.LUT R32, R9.reuse, 0x34, RZ, 0xfc, !PT ;  /* 0x0000003409207812 */ /* 0x040fe200078efcff */
[C---:B------:R-:W-:Y:S01]  /*0a40*/  IMAD R10, R0.reuse, R10, R15 ;  /* 0x0000000a000a7224 */ /* 0x040fe200078e020f */
[----:B------:R-:W-:Y:S01]  /*0a50*/  LOP3.LUT R33, R9, 0x38, RZ, 0xfc, !PT ;  /* 0x0000003809217812 */ /* 0x000fe200078efcff */
[--C-:B------:R-:W-:Y:S01]  /*0a60*/  @!P3 IMAD.IADD R7, R7, 0x1, -R0.reuse ;  /* 0x000000010707b824 */ /* 0x100fe200078e0a00 */
[----:B------:R-:W-:Y:S01]  /*0a70*/  ISETP.GT.U32.AND P1, PT, R0, R211, PT ;  /* 0x000000d30000720c */ /* 0x000fe20003f24070 */
[----:B------:R-:W-:Y:S01]  /*0a80*/  IMAD.MOV.U32 R15, RZ, RZ, R11 ;  /* 0x000000ffff0f7224 */ /* 0x000fe200078e000b */
[----:B------:R-:W-:Y:S01]  /*0a90*/  IABS R27, R32 ;  /* 0x00000020001b7213 */ /* 0x000fe20000000000 */
[----:B------:R-:W-:Y:S01]  /*0aa0*/  @!P4 IMAD.IADD R4, R4, 0x1, -R0 ;  /* 0x000000010404c824 */ /* 0x000fe200078e0a00 */
[----:B------:R-:W-:Y:S01]  /*0ab0*/  ISETP.GT.U32.AND P3, PT, R0, R7, PT ;  /* 0x000000070000720c */ /* 0x000fe20003f64070 */
[----:B------:R-:W-:Y:S01]  /*0ac0*/  IMAD.HI.U32 R11, R5, R15, RZ ;  /* 0x0000000f050b7227 */ /* 0x000fe200078e00ff */
[----:B------:R-:W-:-:S02]  /*0ad0*/  ISETP.GE.AND P4, PT, R9, RZ, PT ;  /* 0x000000ff0900720c */ /* 0x000fc40003f86270 */
[----:B------:R-:W-:Y:S01]  /*0ae0*/  IABS R28, R33 ;  /* 0x00000021001c7213 */ /* 0x000fe20000000000 */
[----:B------:R-:W-:Y:S01]  /*0af0*/  IMAD.MOV R11, RZ, RZ, -R11 ;  /* 0x000000ffff0b7224 */ /* 0x000fe200078e0a0b */
[C---:B------:R-:W-:Y:S01]  /*0b00*/  LOP3.LUT R35, R9.reuse, 0x40, RZ, 0xfc, !PT ;  /* 0x0000004009237812 */ /* 0x040fe200078efcff */
[--C-:B------:R-:W-:Y:S01]  /*0b10*/  @!P0 IMAD.IADD R6, R6, 0x1, -R0.reuse ;  /* 0x0000000106068824 */ /* 0x100fe200078e0a00 */
[C---:B------:R-:W-:Y:S01]  /*0b20*/  LOP3.LUT R34, R9.reuse, 0x3c, RZ, 0xfc, !PT ;  /* 0x0000003c09227812 */ /* 0x040fe200078efcff */
[C---:B------:R-:W-:Y:S01]  /*0b30*/  IMAD R11, R0.reuse, R11, R15 ;  /* 0x0000000b000b7224 */ /* 0x040fe200078e020f */
[----:B------:R-:W-:Y:S01]  /*0b40*/  LOP3.LUT R15, R9, 0x18, RZ, 0xfc, !PT ;  /* 0x00000018090f7812 */ /* 0x000fe200078efcff */
[--C-:B------:R-:W-:Y:S01]  /*0b50*/  @!P1 IMAD.IADD R211, R211, 0x1, -R0.reuse ;  /* 0x00000001d3d39824 */ /* 0x100fe200078e0a00 */
[C---:B------:R-:W-:Y:S01]  /*0b60*/  ISETP.GT.U32.AND P0, PT, R0.reuse, R6, PT ;  /* 0x000000060000720c */ /* 0x040fe20003f04070 */
[----:B------:R-:W-:Y:S01]  /*0b70*/  @!P3 IMAD.IADD R7, R7, 0x1, -R0 ;  /* 0x000000010707b824 */ /* 0x000fe200078e0a00 */
[C---:B------:R-:W-:Y:S01]  /*0b80*/  ISETP.GT.U32.AND P3, PT, R0.reuse, R11, PT ;  /* 0x0000000b0000720c */ /* 0x040fe20003f64070 */
[----:B------:R-:W-:Y:S01]  /*0b90*/  IMAD.HI.U32 R13, R5, R16, RZ ;  /* 0x00000010050d7227 */ /* 0x000fe200078e00ff */
[----:B------:R-:W-:-:S02]  /*0ba0*/  ISETP.GT.U32.AND P1, PT, R0, R10, PT ;  /* 0x0000000a0000720c */ /* 0x000fc40003f24070 */
[----:B------:R-:W-:Y:S01]  /*0bb0*/  LOP3.LUT R39, R9, 0x60, RZ, 0xfc, !PT ;  /* 0x0000006009277812 */ /* 0x000fe200078efcff */
[----:B------:R-:W-:Y:S01]  /*0bc0*/  @!P6 IMAD.MOV R211, RZ, RZ, -R211 ;  /* 0x000000ffffd3e224 */ /* 0x000fe200078e0ad3 */
[----:B------:R-:W-:Y:S01]  /*0bd0*/  ISETP.GE.AND P6, PT, R17, RZ, PT ;  /* 0x000000ff1100720c */ /* 0x000fe20003fc6270 */
[----:B------:R-:W-:Y:S01]  /*0be0*/  IMAD.MOV R13, RZ, RZ, -R13 ;  /* 0x000000ffff0d7224 */ /* 0x000fe200078e0a0d */
[----:B------:R-:W-:Y:S01]  /*0bf0*/  IABS R17, R15 ;  /* 0x0000000f00117213 */ /* 0x000fe20000000000 */
[----:B------:R-:W-:Y:S01]  /*0c00*/  @!P4 IMAD.MOV R4, RZ, RZ, -R4 ;  /* 0x000000ffff04c224 */ /* 0x000fe200078e0a04 */
[----:B------:R-:W-:Y:S01]  /*0c10*/  ISETP.GE.AND P4, PT, R18, RZ, PT ;  /* 0x000000ff1200720c */ /* 0x000fe20003f86270 */
[--C-:B------:R-:W-:Y:S01]  /*0c20*/  @!P0 IMAD.IADD R6, R6, 0x1, -R0.reuse ;  /* 0x0000000106068824 */ /* 0x100fe200078e0a00 */
[----:B------:R-:W-:Y:S01]  /*0c30*/  ISETP.GE.AND P0, PT, R19, RZ, PT ;  /* 0x000000ff1300720c */ /* 0x000fe20003f06270 */
[----:B------:R-:W-:Y:S01]  /*0c40*/  @!P3 IMAD.IADD R11, R11, 0x1, -R0 ;  /* 0x000000010b0bb824 */ /* 0x000fe200078e0a00 */
[----:B------:R-:W-:Y:S01]  /*0c50*/  LOP3.LUT R38, R9, 0x5c, RZ, 0xfc, !PT ;  /* 0x0000005c09267812 */ /* 0x000fe200078efcff */
[----:B------:R-:W-:Y:S01]  /*0c60*/  @!P5 IMAD.MOV R6, RZ, RZ, -R6 ;  /* 0x000000ffff06d224 */ /* 0x000fe200078e0a06 */
[----:B------:R-:W-:Y:S01]  /*0c70*/  ISETP.GE.AND P5, PT, R15, RZ, PT ;  /* 0x000000ff0f00720c */ /* 0x000fe20003fa6270 */
[----:B------:R-:W-:Y:S01]  /*0c80*/  @!P1 IMAD.IADD R10, R10, 0x1, -R0 ;  /* 0x000000010a0a9824 */ /* 0x000fe200078e0a00 */
[C---:B------:R-:W-:Y:S01]  /*0c90*/  ISETP.GT.U32.AND P3, PT, R0.reuse, R11, PT ;  /* 0x0000000b0000720c */ /* 0x040fe20003f64070 */
[C---:B------:R-:W-:Y:S01]  /*0ca0*/  IMAD R13, R0.reuse, R13, R16 ;  /* 0x0000000d000d7224 */ /* 0x040fe200078e0210 */
[----:B------:R-:W-:Y:S01]  /*0cb0*/  LOP3.LUT R16, R9, 0x1c, RZ, 0xfc, !PT ;  /* 0x0000001c09107812 */ /* 0x000fe200078efcff */
[----:B------:R-:W-:Y:S01]  /*0cc0*/  IMAD.HI.U32 R15, R5, R17, RZ ;  /* 0x00000011050f7227 */ /* 0x000fe200078e00ff */
[----:B------:R-:W-:-:S02]  /*0cd0*/  ISETP.GT.U32.AND P1, PT, R0, R10, PT ;  /* 0x0000000a0000720c */ /* 0x000fc40003f24070 */
[----:B------:R-:W-:Y:S01]  /*0ce0*/  IABS R18, R16 ;  /* 0x0000001000127213 */ /* 0x000fe20000000000 */
[----:B------:R-:W-:Y:S01]  /*0cf0*/  IMAD.MOV R15, RZ, RZ, -R15 ;  /* 0x000000ffff0f7224 */ /* 0x000fe200078e0a0f */
[----:B------:R-:W-:Y:S01]  /*0d00*/  LOP3.LUT R40, R9, 0x64, RZ, 0xfc, !PT ;  /* 0x0000006409287812 */ /* 0x000fe200078efcff */
[----:B------:R-:W-:Y:S01]  /*0d10*/  @!P2 IMAD.MOV R7, RZ, RZ, -R7 ;  /* 0x000000ffff07a224 */ /* 0x000fe200078e0a07 */
[----:B------:R-:W-:Y:S01]  /*0d20*/  ISETP.GE.AND P2, PT, R16, RZ, PT ;  /* 0x000000ff1000720c */ /* 0x000fe20003f46270 */
[C---:B------:R-:W-:Y:S01]  /*0d30*/  IMAD R15, R0.reuse, R15, R17 ;  /* 0x0000000f000f7224 */ /* 0x040fe200078e0211 */
[----:B------:R-:W-:Y:S01]  /*0d40*/  IABS R36, R39 ;  /* 0x0000002700247213 */ /* 0x000fe20000000000 */
[----:B------:R-:W-:Y:S01]  /*0d50*/  IMAD.HI.U32 R16, R5, R18, RZ ;  /* 0x0000001205107227 */ /* 0x000fe200078e00ff */
[----:B------:R-:W-:Y:S02]  /*0d60*/  IABS R37, R40 ;  /* 0x0000002800257213 */ /* 0x000fe40000000000 */
[----:B------:R-:W-:Y:S01]  /*0d70*/  LOP3.LUT R43, R9, 0x6c, RZ, 0xfc, !PT ;  /* 0x0000006c092b7812 */ /* 0x000fe200078efcff */
[----:B------:R-:W-:Y:S01]  /*0d80*/  @!P3 IMAD.IADD R11, R11, 0x1, -R0 ;  /* 0x000000010b0bb824 */ /* 0x000fe200078e0a00 */
[----:B------:R-:W-:Y:S01]  /*0d90*/  ISETP.GT.U32.AND P3, PT, R0, R15, PT ;  /* 0x0000000f0000720c */ /* 0x000fe20003f64070 */
[----:B------:R-:W-:Y:S01]  /*0da0*/  IMAD.MOV R19, RZ, RZ, -R16 ;  /* 0x000000ffff137224 */ /* 0x000fe200078e0a10 */
[C---:B------:R-:W-:Y:S01]  /*0db0*/  LOP3.LUT R44, R9.reuse, 0x74, RZ, 0xfc, !PT ;  /* 0x00000074092c7812 */ /* 0x040fe200078efcff */
[----:B------:R-:W-:Y:S01]  /*0dc0*/  @!P1 IMAD.IADD R10, R10, 0x1, -R0 ;  /* 0x000000010a0a9824 */ /* 0x000fe200078e0a00 */
[C---:B------:R-:W-:Y:S01]  /*0dd0*/  ISETP.GT.U32.AND P1, PT, R0.reuse, R13, PT ;  /* 0x0000000d0000720c */ /* 0x040fe20003f24070 */
[C---:B------:R-:W-:Y:S01]  /*0de0*/  IMAD R16, R0.reuse, R19, R18 ;  /* 0x0000001300107224 */ /* 0x040fe200078e0212 */
[----:B------:R-:W-:Y:S01]  /*0df0*/  IABS R41, R44 ;  /* 0x0000002c00297213 */ /* 0x000fe20000000000 */
[----:B------:R-:W-:Y:S01]  /*0e00*/  @!P6 IMAD.MOV R10, RZ, RZ, -R10 ;  /* 0x000000ffff0ae224 */ /* 0x000fe200078e0a0a */
[----:B------:R-:W-:Y:S01]  /*0e10*/  LOP3.LUT R45, R9, 0x78, RZ, 0xfc, !PT ;  /* 0x00000078092d7812 */ /* 0x000fe200078efcff */
[----:B------:R-:W-:Y:S01]  /*0e20*/  IMAD.HI.U32 R17, R5, R20, RZ ;  /* 0x0000001405117227 */ /* 0x000fe200078e00ff */
[----:B------:R-:W-:-:S02]  /*0e30*/  ISETP.GT.U32.AND P6, PT, R0, R16, PT ;  /* 0x000000100000720c */ /* 0x000fc40003fc4070 */
[----:B------:R-:W-:Y:S01]  /*0e40*/  IABS R42, R45 ;  /* 0x0000002d002a7213 */ /* 0x000fe20000000000 */
[----:B------:R-:W-:Y:S01]  /*0e50*/  @!P3 IMAD.IADD R15, R15, 0x1, -R0 ;  /* 0x000000010f0fb824 */ /* 0x000fe200078e0a00 */
[C---:B------:R-:W-:Y:S01]  /*0e60*/  LOP3.LUT R47, R9.reuse, 0x7c, RZ, 0xfc, !PT ;  /* 0x0000007c092f7812 */ /* 0x040fe200078efcff */
[----:B------:R-:W-:Y:S01]  /*0e70*/  IMAD.MOV R17, RZ, RZ, -R17 ;  /* 0x000000ffff117224 */ /* 0x000fe200078e0a11 */
[----:B------:R-:W-:Y:S01]  /*0e80*/  LOP3.LUT R48, R9, 0x80, RZ, 0xfc, !PT ;  /* 0x0000008009307812 */ /* 0x000fe200078efcff */
[----:B------:R-:W-:Y:S01]  /*0e90*/  @!P4 IMAD.MOV R11, RZ, RZ, -R11 ;  /* 0x000000ffff0bc224 */ /* 0x000fe200078e0a0b */
[C---:B------:R-:W-:Y:S01]  /*0ea0*/  ISETP.GT.U32.AND P3, PT, R0.reuse, R15, PT ;  /* 0x0000000f0000720c */ /* 0x040fe20003f64070 */
[----:B------:R-:W-:Y:S01]  /*0eb0*/  IMAD R17, R0, R17, R20 ;  /* 0x0000001100117224 */ /* 0x000fe200078e0214 */
[----:B------:R-:W-:Y:S01]  /*0ec0*/  ISETP.GE.AND P4, PT, R22, RZ, PT ;  /* 0x000000ff1600720c */ /* 0x000fe20003f86270 */
[----:B------:R-:W-:Y:S01]  /*0ed0*/  IMAD.HI.U32 R18, R5, R21, RZ ;  /* 0x0000001505127227 */ /* 0x000fe200078e00ff */
[----:B------:R-:W-:-:S02]  /*0ee0*/  IABS R22, R29 ;  /* 0x0000001d00167213 */ /* 0x000fc40000000000 */
[C---:B------:R-:W-:Y:S01]  /*0ef0*/  LOP3.LUT R49, R9.reuse, 0x84, RZ, 0xfc, !PT ;  /* 0x0000008409317812 */ /* 0x040fe200078efcff */
[----:B------:R-:W-:Y:S01]  /*0f00*/  @!P6 IMAD.IADD R16, R16, 0x1, -R0 ;  /* 0x000000011010e824 */ /* 0x000fe200078e0a00 */
[C---:B------:R-:W-:Y:S01]  /*0f10*/  LOP3.LUT R50, R9.reuse, 0x88, RZ, 0xfc, !PT ;  /* 0x0000008809327812 */ /* 0x040fe200078efcff */
[----:B------:R-:W-:Y:S01]  /*0f20*/  IMAD.MOV R18, RZ, RZ, -R18 ;  /* 0x000000ffff127224 */ /* 0x000fe200078e0a12 */
[----:B------:R-:W-:Y:S01]  /*0f30*/  LOP3.LUT R51, R9, 0x8c, RZ, 0xfc, !PT ;  /* 0x0000008c09337812 */ /* 0x000fe200078efcff */
[----:B------:R-:W-:Y:S01]  /*0f40*/  IMAD.HI.U32 R19, R5, R22, RZ ;  /* 0x0000001605137227 */ /* 0x000fe200078e00ff */
[C---:B------:R-:W-:Y:S02]  /*0f50*/  ISETP.GT.U32.AND P6, PT, R0.reuse, R16, PT ;  /* 0x000000100000720c */ /* 0x040fe40003fc4070 */
[----:B------:R-:W-:Y:S01]  /*0f60*/  IABS R46, R50 ;  /* 0x00000032002e7213 */ /* 0x000fe20000000000 */
[----:B------:R-:W-:Y:S01]  /*0f70*/  @!P3 IMAD.IADD R15, R15, 0x1, -R0 ;  /* 0x000000010f0fb824 */ /* 0x000fe200078e0a00 */
[C---:B------:R-:W-:Y:S01]  /*0f80*/  ISETP.GT.U32.AND P3, PT, R0.reuse, R17, PT ;  /* 0x000000110000720c */ /* 0x040fe20003f64070 */
[----:B------:R-:W-:Y:S01]  /*0f90*/  IMAD R18, R0, R18, R21 ;  /* 0x0000001200127224 */ /* 0x000fe200078e0215 */
[C---:B------:R-:W-:Y:S01]  /*0fa0*/  LOP3.LUT R53, R9.reuse, 0x98, RZ, 0xfc, !PT ;  /* 0x0000009809357812 */ /* 0x040fe200078efcff */
[----:B------:R-:W-:Y:S01]  /*0fb0*/  IMAD.MOV R19, RZ, RZ, -R19 ;  /* 0x000000ffff137224 */ /* 0x000fe200078e0a13 */
[----:B------:R-:W-:Y:S01]  /*0fc0*/  LOP3.LUT R54, R9, 0x9c, RZ, 0xfc, !PT ;  /* 0x0000009c09367812 */ /* 0x000fe200078efcff */
[----:B------:R-:W-:Y:S01]  /*0fd0*/  IMAD.HI.U32 R20, R5, R24, RZ ;  /* 0x0000001805147227 */ /* 0x000fe200078e00ff */
[----:B------:R-:W-:-:S02]  /*0fe0*/  LOP3.LUT R56, R9, 0xa4, RZ, 0xfc, !PT ;  /* 0x000000a409387812 */ /* 0x000fc400078efcff */
[----:B------:R-:W-:Y:S01]  /*0ff0*/  IABS R52, R54 ;  /* 0x0000003600347213 */ /* 0x000fe20000000000 */
[----:B------:R-:W-:Y:S01]  /*1000*/  @!P6 IMAD.IADD R16, R16, 0x1, -R0 ;  /* 0x000000011010e824 */ /* 0x000fe200078e0a00 */
[C---:B------:R-:W-:Y:S01]  /*1010*/  ISETP.GT.U32.AND P6, PT, R0.reuse, R18, PT ;  /* 0x000000120000720c */ /* 0x040fe20003fc4070 */
[C---:B------:R-:W-:Y:S01]  /*1020*/  IMAD R19, R0.reuse, R19, R22 ;  /* 0x0000001300137224 */ /* 0x040fe200078e0216 */
[----:B------:R-:W-:Y:S01]  /*1030*/  LOP3.LUT R58, R9, 0xa8, RZ, 0xfc, !PT ;  /* 0x000000a8093a7812 */ /* 0x000fe200078efcff */
[--C-:B------:R-:W-:Y:S01]  /*1040*/  @!P1 IMAD.IADD R13, R13, 0x1, -R0.reuse ;  /* 0x000000010d0d9824 */ /* 0x100fe200078e0a00 */
[----:B------:R-:W-:Y:S01]  /*1050*/  LOP3.LUT R60, R9, 0xac, RZ, 0xfc, !PT ;  /* 0x000000ac093c7812 */ /* 0x000fe200078efcff */
[----:B------:R-:W-:Y:S01]  /*1060*/  @!P3 IMAD.IADD R17, R17, 0x1, -R0 ;  /* 0x000000011111b824 */ /* 0x000fe200078e0a00 */
[C---:B------:R-:W-:Y:S01]  /*1070*/  ISETP.GT.U32.AND P3, PT, R0.reuse, R19, PT ;  /* 0x000000130000720c */ /* 0x040fe20003f64070 */
[----:B------:R-:W-:Y:S01]  /*1080*/  IMAD.MOV R25, RZ, RZ, -R20 ;  /* 0x000000ffff197224 */ /* 0x000fe200078e0a14 */
[----:B------:R-:W-:Y:S01]  /*1090*/  ISETP.GT.U32.AND P1, PT, R0, R13, PT ;  /* 0x0000000d0000720c */ /* 0x000fe20003f24070 */
[----:B------:R-:W-:Y:S01]  /*10a0*/  IMAD.HI.U32 R21, R5, R26, RZ ;  /* 0x0000001a05157227 */ /* 0x000fe200078e00ff */
[----:B------:R-:W-:-:S02]  /*10b0*/  IABS R55, R58 ;  /* 0x0000003a00377213 */ /* 0x000fc40000000000 */
[----:B------:R-:W-:Y:S01]  /*10c0*/  IABS R57, R60 ;  /* 0x0000003c00397213 */ /* 0x000fe20000000000 */
[----:B------:R-:W-:Y:S01]  /*10d0*/  IMAD R20, R0, R25, R24 ;  /* 0x0000001900147224 */ /* 0x000fe200078e0218 */
[C---:B------:R-:W-:Y:S01]  /*10e0*/  LOP3.LUT R62, R9.reuse, 0xd0, RZ, 0xfc, !PT ;  /* 0x000000d0093e7812 */ /* 0x040fe200078efcff */
[----:B------:R-:W-:Y:S01]  /*10f0*/  IMAD.MOV R21, RZ, RZ, -R21 ;  /* 0x000000ffff157224 */ /* 0x000fe200078e0a15 */
[----:B------:R-:W-:Y:S01]  /*1100*/  LOP3.LUT R64, R9, 0xd4, RZ, 0xfc, !PT ;  /* 0x000000d409407812 */ /* 0x000fe200078efcff */
[----:B------:R-:W-:Y:S01]  /*1110*/  @!P6 IMAD.IADD R18, R18, 0x1, -R0 ;  /* 0x000000011212e824 */ /* 0x000fe200078e0a00 */
[C---:B------:R-:W-:Y:S01]  /*1120*/  ISETP.GT.U32.AND P6, PT, R0.reuse, R20, PT ;  /* 0x000000140000720c */ /* 0x040fe20003fc4070 */
[C---:B------:R-:W-:Y:S01]  /*1130*/  IMAD R21, R0.reuse, R21, R26 ;  /* 0x0000001500157224 */ /* 0x040fe200078e021a */
[----:B------:R-:W-:Y:S01]  /*1140*/  IABS R26, R34 ;  /* 0x00000022001a7213 */ /* 0x000fe20000000000 */
[----:B------:R-:W-:Y:S01]  /*1150*/  @!P3 IMAD.IADD R19, R19, 0x1, -R0 ;  /* 0x000000011313b824 */ /* 0x000fe200078e0a00 */
[C---:B------:R-:W-:Y:S01]  /*1160*/  ISETP.GT.U32.AND P3, PT, R0.reuse, R17, PT ;  /* 0x000000110000720c */ /* 0x040fe20003f64070 */
[----:B------:R-:W-:Y:S01]  /*1170*/  @!P2 IMAD.MOV R16, RZ, RZ, -R16 ;  /* 0x000000ffff10a224 */ /* 0x000fe200078e0a10 */
[----:B------:R-:W-:Y:S01]  /*1180*/  ISETP.GT.U32.AND P2, PT, R0, R21, PT ;  /* 0x000000150000720c */ /* 0x000fe20003f44070 */
[----:B------:R-:W-:Y:S01]  /*1190*/  IMAD.HI.U32 R22, R5, R27, RZ ;  /* 0x0000001b05167227 */ /* 0x000fe200078e00ff */
[----:B------:R-:W-:-:S02]  /*11a0*/  IABS R75, R62 ;  /* 0x0000003e004b7213 */ /* 0x000fc40000000000 */
[----:B------:R-:W-:Y:S01]  /*11b0*/  IABS R77, R64 ;  /* 0x00000040004d7213 */ /* 0x000fe20000000000 */
[----:B------:R-:W-:Y:S01]  /*11c0*/  @!P1 IMAD.IADD R13, R13, 0x1, -R0 ;  /* 0x000000010d0d9824 */ /* 0x000fe200078e0a00 */
[----:B------:R-:W-:Y:S01]  /*11d0*/  ISETP.GE.AND P1, PT, R23, RZ, PT ;  /* 0x000000ff1700720c */ /* 0x000fe20003f26270 */
[----:B------:R-:W-:Y:S01]  /*11e0*/  @!P5 IMAD.MOV R15, RZ, RZ, -R15 ;  /* 0x000000ffff0fd224 */ /* 0x000fe200078e0a0f */
[C---:B------:R-:W-:Y:S01]  /*11f0*/  ISETP.GT.U32.AND P5, PT, R0.reuse, R19, PT ;  /* 0x000000130000720c */ /* 0x040fe20003fa4070 */
[----:B------:R-:W-:Y:S01]  /*1200*/  IMAD.HI.U32 R23, R5, R28, RZ ;  /* 0x0000001c05177227 */ /* 0x000fe200078e00ff */
[C---:B------:R-:W-:Y:S02]  /*1210*/  LOP3.LUT R68, R9.reuse, 0xdc, RZ, 0xfc, !PT ;  /* 0x000000dc09447812 */ /* 0x040fe400078efcff */
[C---:B------:R-:W-:Y:S01]  /*1220*/  LOP3.LUT R70, R9.reuse, 0xe0, RZ, 0xfc, !PT ;  /* 0x000000e009467812 */ /* 0x040fe200078efcff */
[----:B------:R-:W-:Y:S01]  /*1230*/  IMAD.MOV R22, RZ, RZ, -R22 ;  /* 0x000000ffff167224 */ /* 0x000fe200078e0a16 */
[----:B------:R-:W-:Y:S01]  /*1240*/  IABS R81, R68 ;  /* 0x0000004400517213 */ /* 0x000fe20000000000 */
[----:B------:R-:W-:Y:S01]  /*1250*/  @!P0 IMAD.MOV R13, RZ, RZ, -R13 ;  /* 0x000000ffff0d8224 */ /* 0x000fe200078e0a0d */
[----:B------:R-:W-:Y:S01]  /*1260*/  ISETP.GT.U32.AND P0, PT, R0, R18, PT ;  /* 0x000000120000720c */ /* 0x000fe20003f04070 */
[----:B------:R-:W-:Y:S01]  /*1270*/  @!P6 IMAD.IADD R20, R20, 0x1, -R0 ;  /* 0x000000011414e824 */ /* 0x000fe200078e0a00 */
[C---:B------:R-:W-:Y:S01]  /*1280*/  LOP3.LUT R66, R9.reuse, 0xd8, RZ, 0xfc, !PT ;  /* 0x000000d809427812 */ /* 0x040fe200078efcff */
[----:B------:R-:W-:Y:S01]  /*1290*/  IMAD.MOV R23, RZ, RZ, -R23 ;  /* 0x000000ffff177224 */ /* 0x000fe200078e0a17 */
[----:B------:R-:W-:Y:S01]  /*12a0*/  LOP3.LUT R72, R9, 0xe4, RZ, 0xfc, !PT ;  /* 0x000000e409487812 */ /* 0x000fe200078efcff */
[C---:B------:R-:W-:Y:S01]  /*12b0*/  IMAD R22, R0.reuse, R22, R27 ;  /* 0x0000001600167224 */ /* 0x040fe200078e021b */
[C---:B------:R-:W-:Y:S01]  /*12c0*/  ISETP.GT.U32.AND P6, PT, R0.reuse, R20, PT ;  /* 0x000000140000720c */ /* 0x040fe20003fc4070 */
[C---:B------:R-:W-:Y:S01]  /*12d0*/  IMAD R23, R0.reuse, R23, R28 ;  /* 0x0000001700177224 */ /* 0x040fe200078e021c */
[----:B------:R-:W-:Y:S01]  /*12e0*/  IABS R28, R35 ;  /* 0x00000023001c7213 */ /* 0x000fe20000000000 */
[--C-:B------:R-:W-:Y:S01]  /*12f0*/  @!P3 IMAD.IADD R17, R17, 0x1, -R0.reuse ;  /* 0x000000011111b824 */ /* 0x100fe200078e0a00 */
[C---:B------:R-:W-:Y:S01]  /*1300*/  ISETP.GT.U32.AND P3, PT, R0.reuse, R22, PT ;  /* 0x000000160000720c */ /* 0x040fe20003f64070 */
[--C-:B------:R-:W-:Y:S01]  /*1310*/  @!P2 IMAD.IADD R21, R21, 0x1, -R0.reuse ;  /* 0x000000011515a824 */ /* 0x100fe200078e0a00 */
[----:B------:R-:W-:Y:S01]  /*1320*/  ISETP.GE.AND P2, PT, R31, RZ, PT ;  /* 0x000000ff1f00720c */ /* 0x000fe20003f46270 */
[----:B------:R-:W-:Y:S01]  /*1330*/  @!P4 IMAD.MOV R17, RZ, RZ, -R17 ;  /* 0x000000ffff11c224 */ /* 0x000fe200078e0a11 */
[----:B------:R-:W-:Y:S01]  /*1340*/  LOP3.LUT R31, R9, 0x48, RZ, 0xfc, !PT ;  /* 0x00000048091f7812 */ /* 0x000fe200078efcff */
[----:B------:R-:W-:Y:S01]  /*1350*/  @!P5 IMAD.IADD R19, R19, 0x1, -R0 ;  /* 0x000000011313d824 */ /* 0x000fe200078e0a00 */
[C---:B------:R-:W-:Y:S01]  /*1360*/  ISETP.GT.U32.AND P4, PT, R0.reuse, R21, PT ;  /* 0x000000150000720c */ /* 0x040fe20003f84070 */
[----:B------:R-:W-:Y:S01]  /*1370*/  IMAD.HI.U32 R25, R5, R28, RZ ;  /* 0x0000001c05197227 */ /* 0x000fe200078e00ff */
[----:B------:R-:W-:-:S02]  /*1380*/  ISETP.GT.U32.AND P5, PT, R0, R23, PT ;  /* 0x000000170000720c */ /* 0x000fc40003fa4070 */
[----:B------:R-:W-:Y:S01]  /*1390*/  IABS R79, R66 ;  /* 0x00000042004f7213 */ /* 0x000fe20000000000 */
[--C-:B------:R-:W-:Y:S01]  /*13a0*/  @!P0 IMAD.IADD R18, R18, 0x1, -R0.reuse ;  /* 0x0000000112128824 */ /* 0x100fe200078e0a00 */
[----:B------:R-:W-:Y:S01]  /*13b0*/  ISETP.GE.AND P0, PT, R29, RZ, PT ;  /* 0x000000ff1d00720c */ /* 0x000fe20003f06270 */
[----:B------:R-:W-:Y:S01]  /*13c0*/  IMAD.HI.U32 R24, R5, R26, RZ ;  /* 0x0000001a05187227 */ /* 0x000fe200078e00ff */
[C---:B------:R-:W-:Y:S02]  /*13d0*/  LOP3.LUT R74, R9.reuse, 0xe8, RZ, 0xfc, !PT ;  /* 0x000000e8094a7812 */ /* 0x040fe400078efcff */
[C---:B------:R-:W-:Y:S01]  /*13e0*/  LOP3.LUT R76, R9.reuse, 0xec, RZ, 0xfc, !PT ;  /* 0x000000ec094c7812 */ /* 0x040fe200078efcff */
[----:B------:R-:W-:Y:S01]  /*13f0*/  IMAD.MOV R25, RZ, RZ, -R25 ;  /* 0x000000ffff197224 */ /* 0x000fe200078e0a19 */
[C---:B------:R-:W-:Y:S01]  /*1400*/  LOP3.LUT R78, R9.reuse, 0xf0, RZ, 0xfc, !PT ;  /* 0x000000f0094e7812 */ /* 0x040fe200078efcff */
[----:B------:R-:W-:Y:S01]  /*1410*/  @!P6 IMAD.IADD R20, R20, 0x1, -R0 ;  /* 0x000000011414e824 */ /* 0x000fe200078e0a00 */
[----:B------:R-:W-:Y:S01]  /*1420*/  ISETP.GE.AND P6, PT, R30, RZ, PT ;  /* 0x000000ff1e00720c */ /* 0x000fe20003fc6270 */
[----:B------:R-:W-:Y:S01]  /*1430*/  IMAD.MOV R27, RZ, RZ, -R24 ;  /* 0x000000ffff1b7224 */ /* 0x000fe200078e0a18 */
[----:B------:R-:W-:Y:S01]  /*1440*/  IABS R30, R31 ;  /* 0x0000001f001e7213 */ /* 0x000fe20000000000 */
[----:B------:R-:W-:Y:S01]  /*1450*/  @!P3 IMAD.IADD R22, R22, 0x1, -R0 ;  /* 0x000000011616b824 */ /* 0x000fe200078e0a00 */
[----:B------:R-:W-:Y:S01]  /*1460*/  ISETP.GE.AND P3, PT, R32, RZ, PT ;  /* 0x000000ff2000720c */ /* 0x000fe20003f66270 */
[C---:B------:R-:W-:Y:S01]  /*1470*/  IMAD R25, R0.reuse, R25, R28 ;  /* 0x0000001900197224 */ /* 0x040fe200078e021c */
[C---:B------:R-:W-:Y:S01]  /*1480*/  LOP3.LUT R80, R9.reuse, 0xf4, RZ, 0xfc, !PT ;  /* 0x000000f409507812 */ /* 0x040fe200078efcff */
[C---:B------:R-:W-:Y:S01]  /*1490*/  IMAD R24, R0.reuse, R27, R26 ;  /* 0x0000001b00187224 */ /* 0x040fe200078e021a */
[----:B------:R-:W-:Y:S01]  /*14a0*/  LOP3.LUT R27, R9, 0x44, RZ, 0xfc, !PT ;  /* 0x00000044091b7812 */ /* 0x000fe200078efcff */
[----:B------:R-:W-:Y:S01]  /*14b0*/  @!P1 IMAD.MOV R18, RZ, RZ, -R18 ;  /* 0x000000ffff129224 */ /* 0x000fe200078e0a12 */
[C---:B------:R-:W-:Y:S01]  /*14c0*/  ISETP.GT.U32.AND P1, PT, R0.reuse, R22, PT ;  /* 0x000000160000720c */ /* 0x040fe20003f24070 */
[--C-:B------:R-:W-:Y:S01]  /*14d0*/  @!P4 IMAD.IADD R21, R21, 0x1, -R0.reuse ;  /* 0x000000011515c824 */ /* 0x100fe200078e0a00 */
[C---:B------:R-:W-:Y:S01]  /*14e0*/  ISETP.GT.U32.AND P4, PT, R0.reuse, R25, PT ;  /* 0x000000190000720c */ /* 0x040fe20003f84070 */
[----:B------:R-:W-:Y:S01]  /*14f0*/  @!P5 IMAD.IADD R23, R23, 0x1, -R0 ;  /* 0x000000011717d824 */ /* 0x000fe200078e0a00 */
[----:B------:R-:W-:Y:S01]  /*1500*/  IABS R28, R27 ;  /* 0x0000001b001c7213 */ /* 0x000fe20000000000 */
[----:B------:R-:W-:Y:S01]  /*1510*/  @!P0 IMAD.MOV R19, RZ, RZ, -R19 ;  /* 0x000000ffff138224 */ /* 0x000fe200078e0a13 */
[C---:B------:R-:W-:Y:S01]  /*1520*/  ISETP.GT.U32.AND P0, PT, R0.reuse, R24, PT ;  /* 0x000000180000720c */ /* 0x040fe20003f04070 */
[----:B------:R-:W-:Y:S01]  /*1530*/  @!P6 IMAD.MOV R20, RZ, RZ, -R20 ;  /* 0x000000ffff14e224 */ /* 0x000fe200078e0a14 */
[----:B------:R-:W-:Y:S01]  /*1540*/  ISETP.GT.U32.AND P5, PT, R0, R23, PT ;  /* 0x000000170000720c */ /* 0x000fe20003fa4070 */
[----:B------:R-:W-:Y:S01]  /*1550*/  IMAD.HI.U32 R26, R5, R28, RZ ;  /* 0x0000001c051a7227 */ /* 0x000fe200078e00ff */
[----:B------:R-:W-:-:S02]  /*1560*/  ISETP.GE.AND P6, PT, R33, RZ, PT ;  /* 0x000000ff2100720c */ /* 0x000fc40003fc6270 */
[----:B------:R-:W-:Y:S01]  /*1570*/  LOP3.LUT R14, R14, 0x70, RZ, 0xc0, !PT ;  /* 0x000000700e0e7812 */ /* 0x000fe200078ec0ff */
[--C-:B------:R-:W-:Y:S01]  /*1580*/  @!P1 IMAD.IADD R22, R22, 0x1, -R0.reuse ;  /* 0x0000000116169824 */ /* 0x100fe200078e0a00 */
[----:B------:R-:W-:Y:S01]  /*1590*/  ISETP.GE.AND P1, PT, R34, RZ, PT ;  /* 0x000000ff2200720c */ /* 0x000fe20003f26270 */
[----:B------:R-:W-:Y:S01]  /*15a0*/  @!P4 IMAD.IADD R25, R25, 0x1, -R0 ;  /* 0x000000011919c824 */ /* 0x000fe200078e0a00 */
[----:B------:R-:W-:Y:S01]  /*15b0*/  ISETP.GE.AND P4, PT, R31, RZ, PT ;  /* 0x000000ff1f00720c */ /* 0x000fe20003f86270 */
[----:B------:R-:W-:Y:S01]  /*15c0*/  IMAD.MOV R29, RZ, RZ, -R26 ;  /* 0x000000ffff1d7224 */ /* 0x000fe200078e0a1a */
[----:B------:R-:W-:Y:S01]  /*15d0*/  LOP3.LUT R34, R9, 0x54, RZ, 0xfc, !PT ;  /* 0x0000005409227812 */ /* 0x000fe200078efcff */
[----:B------:R-:W-:Y:S01]  /*15e0*/  @!P0 IMAD.IADD R24, R24, 0x1, -R0 ;  /* 0x0000000118188824 */ /* 0x000fe200078e0a00 */
[----:B------:R-:W-:Y:S01]  /*15f0*/  ISETP.GE.AND P0, PT, R27, RZ, PT ;  /* 0x000000ff1b00720c */ /* 0x000fe20003f06270 */
[----:B------:R-:W-:Y:S01]  /*1600*/  @!P3 IMAD.MOV R22, RZ, RZ, -R22 ;  /* 0x000000ffff16b224 */ /* 0x000fe200078e0a16 */
[C---:B------:R-:W-:Y:S01]  /*1610*/  ISETP.GT.U32.AND P3, PT, R0.reuse, R25, PT ;  /* 0x000000190000720c */ /* 0x040fe20003f64070 */
[----:B------:R-:W-:Y:S01]  /*1620*/  @!P5 IMAD.IADD R23, R23, 0x1, -R0 ;  /* 0x000000011717d824 */ /* 0x000fe200078e0a00 */
[----:B------:R-:W-:Y:S01]  /*1630*/  IABS R33, R34 ;  /* 0x0000002200217213 */ /* 0x000fe20000000000 */
[----:B------:R-:W-:Y:S01]  /*1640*/  IMAD R26, R0, R29, R28 ;  /* 0x0000001d001a7224 */ /* 0x000fe200078e021c */
[----:B------:R-:W-:Y:S01]  /*1650*/  LOP3.LUT R28, R9, 0x4c, RZ, 0xfc, !PT ;  /* 0x0000004c091c7812 */ /* 0x000fe200078efcff */
[----:B------:R-:W-:Y:S01]  /*1660*/  IMAD.HI.U32 R27, R5, R30, RZ ;  /* 0x0000001e051b7227 */ /* 0x000fe200078e00ff */
[----:B------:R-:W-:-:S02]  /*1670*/  LOP3.LUT R29, R9, 0x50, RZ, 0xfc, !PT ;  /* 0x00000050091d7812 */ /* 0x000fc400078efcff */
[----:B------:R-:W-:Y:S01]  /*1680*/  IABS R31, R28 ;  /* 0x0000001c001f7213 */ /* 0x000fe20000000000 */
[----:B------:R-:W-:Y:S01]  /*1690*/  @!P6 IMAD.MOV R23, RZ, RZ, -R23 ;  /* 0x000000ffff17e224 */ /* 0x000fe200078e0a17 */
[C---:B------:R-:W-:Y:S01]  /*16a0*/  ISETP.GT.U32.AND P6, PT, R0.reuse, R26, PT ;  /* 0x0000001a0000720c */ /* 0x040fe20003fc4070 */
[----:B------:R-:W-:Y:S01]  /*16b0*/  IMAD.MOV R27, RZ, RZ, -R27 ;  /* 0x000000ffff1b7224 */ /* 0x000fe200078e0a1b */
[----:B------:R-:W-:Y:S01]  /*16c0*/  IABS R32, R29 ;  /* 0x0000001d00207213 */ /* 0x000fe20000000000 */
[----:B------:R-:W-:Y:S01]  /*16d0*/  @!P2 IMAD.MOV R21, RZ, RZ, -R21 ;  /* 0x000000ffff15a224 */ /* 0x000fe200078e0a15 */
[C---:B------:R-:W-:Y:S01]  /*16e0*/  ISETP.GT.U32.AND P2, PT, R0.reuse, R24, PT ;  /* 0x000000180000720c */ /* 0x040fe20003f44070 */
[C---:B------:R-:W-:Y:S01]  /*16f0*/  IMAD R27, R0.reuse, R27, R30 ;  /* 0x0000001b001b7224 */ /* 0x040fe200078e021e */
[----:B------:R-:W-:Y:S01]  /*1700*/  ISETP.GE.AND P5, PT, R35, RZ, PT ;  /* 0x000000ff2300720c */ /* 0x000fe20003fa6270 */
[----:B------:R-:W-:Y:S01]  /*1710*/  @!P3 IMAD.IADD R25, R25, 0x1, -R0 ;  /* 0x000000011919b824 */ /* 0x000fe200078e0a00 */
[----:B------:R-:W-:Y:S01]  /*1720*/  IABS R35, R38 ;  /* 0x0000002600237213 */ /* 0x000fe20000000000 */
[----:B------:R-:W-:Y:S01]  /*1730*/  IMAD.HI.U32 R30, R5, R33, RZ ;  /* 0x00000021051e7227 */ /* 0x000fe200078e00ff */
[----:B------:R-:W-:-:S03]  /*1740*/  ISETP.GT.U32.AND P3, PT, R0, R27, PT ;  /* 0x0000001b0000720c */ /* 0x000fc60003f64070 */
[----:B------:R-:W-:Y:S02]  /*1750*/  @!P6 IMAD.IADD R26, R26, 0x1, -R0 ;  /* 0x000000011a1ae824 */ /* 0x000fe400078e0a00 */
[----:B------:R-:W-:Y:S02]  /*1760*/  IMAD.MOV R30, RZ, RZ, -R30 ;  /* 0x000000ffff1e7224 */ /* 0x000fe400078e0a1e */
[----:B------:R-:W-:Y:S01]  /*1770*/  @!P2 IMAD.IADD R24, R24, 0x1, -R0 ;  /* 0x000000011818a824 */ /* 0x000fe200078e0a00 */
[----:B------:R-:W-:Y:S01]  /*1780*/  ISETP.GE.AND P2, PT, R28, RZ, PT ;  /* 0x000000ff1c00720c */ /* 0x000fe20003f46270 */
[----:B------:R-:W-:Y:S01]  /*1790*/  IMAD.HI.U32 R28, R5, R31, RZ ;  /* 0x0000001f051c7227 */ /* 0x000fe200078e00ff */
[----:B------:R-:W-:-:S03]  /*17a0*/  ISETP.GT.U32.AND P6, PT, R0, R26, PT ;  /* 0x0000001a0000720c */ /* 0x000fc60003fc4070 */
[----:B------:R-:W-:Y:S02]  /*17b0*/  @!P3 IMAD.IADD R27, R27, 0x1, -R0 ;  /* 0x000000011b1bb824 */ /* 0x000fe400078e0a00 */
[----:B------:R-:W-:Y:S02]  /*17c0*/  IMAD.MOV R28, RZ, RZ, -R28 ;  /* 0x000000ffff1c7224 */ /* 0x000fe400078e0a1c */
[----:B------:R-:W-:Y:S01]  /*17d0*/  @!P1 IMAD.MOV R24, RZ, RZ, -R24 ;  /* 0x000000ffff189224 */ /* 0x000fe200078e0a18 */
[----:B------:R-:W-:Y:S01]  /*17e0*/  ISETP.GE.AND P1, PT, R29, RZ, PT ;  /* 0x000000ff1d00720c */ /* 0x000fe20003f26270 */
[C---:B------:R-:W-:Y:S01]  /*17f0*/  IMAD R28, R0.reuse, R28, R31 ;  /* 0x0000001c001c7224 */ /* 0x040fe200078e021f */
[----:B------:R-:W-:Y:S01]  /*1800*/  ISETP.GT.U32.AND P3, PT, R0, R27, PT ;  /* 0x0000001b0000720c */ /* 0x000fe20003f64070 */
[----:B------:R-:W-:-:S04]  /*1810*/  IMAD.HI.U32 R29, R5, R32, RZ ;  /* 0x00000020051d7227 */ /* 0x000fc800078e00ff */
[----:B------:R-:W-:Y:S01]  /*1820*/  @!P6 IMAD.IADD R26, R26, 0x1, -R0 ;  /* 0x000000011a1ae824 */ /* 0x000fe200078e0a00 */
[C---:B------:R-:W-:Y:S01]  /*1830*/  ISETP.GT.U32.AND P6, PT, R0.reuse, R28, PT ;  /* 0x0000001c0000720c */ /* 0x040fe20003fc4070 */
[----:B------:R-:W-:Y:S02]  /*1840*/  IMAD.MOV R29, RZ, RZ, -R29 ;  /* 0x000000ffff1d7224 */ /* 0x000fe400078e0a1d */
[C---:B------:R-:W-:Y:S02]  /*1850*/  IMAD R30, R0.reuse, R30, R33 ;  /* 0x0000001e001e7224 */ /* 0x040fe400078e0221 */
[----:B------:R-:W-:Y:S02]  /*1860*/  IMAD R29, R0, R29, R32 ;  /* 0x0000001d001d7224 */ /* 0x000fe400078e0220 */
[----:B------:R-:W-:Y:S01]  /*1870*/  @!P5 IMAD.MOV R25, RZ, RZ, -R25 ;  /* 0x000000ffff19d224 */ /* 0x000fe200078e0a19 */
[----:B------:R-:W-:Y:S01]  /*1880*/  ISETP.GE.AND P5, PT, R34, RZ, PT ;  /* 0x000000ff2200720c */ /* 0x000fe20003fa6270 */
[----:B------:R-:W-:Y:S01]  /*1890*/  @!P3 IMAD.IADD R27, R27, 0x1, -R0 ;  /* 0x000000011b1bb824 */ /* 0x000fe200078e0a00 */
[C---:B------:R-:W-:Y:S01]  /*18a0*/  ISETP.GT.U32.AND P3, PT, R0.reuse, R29, PT ;  /* 0x0000001d0000720c */ /* 0x040fe20003f64070 */
[----:B------:R-:W-:Y:S01]  /*18b0*/  @!P0 IMAD.MOV R26, RZ, RZ, -R26 ;  /* 0x000000ffff1a8224 */ /* 0x000fe200078e0a1a */
[----:B------:R-:W-:Y:S01]  /*18c0*/  ISETP.GT.U32.AND P0, PT, R0, R30, PT ;  /* 0x0000001e0000720c */ /* 0x000fe20003f04070 */
[----:B------:R-:W-:Y:S01]  /*18d0*/  @!P6 IMAD.IADD R28, R28, 0x1, -R0 ;  /* 0x000000011c1ce824 */ /* 0x000fe200078e0a00 */
[----:B------:R-:W-:Y:S01]  /*18e0*/  LOP3.LUT R34, R9, 0x58, RZ, 0xfc, !PT ;  /* 0x0000005809227812 */ /* 0x000fe200078efcff */
[----:B------:R-:W-:-:S03]  /*18f0*/  IMAD.HI.U32 R33, R5, R36, RZ ;  /* 0x0000002405217227 */ /* 0x000fc600078e00ff */
[----:B------:R-:W-:Y:S01]  /*1900*/  IABS R32, R34 ;  /* 0x0000002200207213 */ /* 0x000fe20000000000 */
[----:B------:R-:W-:Y:S01]  /*1910*/  @!P4 IMAD.MOV R27, RZ, RZ, -R27 ;  /* 0x000000ffff1bc224 */ /* 0x000fe200078e0a1b */
[----:B------:R-:W-:Y:S01]  /*1920*/  ISETP.GT.U32.AND P6, PT, R0, R28, PT ;  /* 0x0000001c0000720c */ /* 0x000fe20003fc4070 */
[----:B------:R-:W-:Y:S01]  /*1930*/  IMAD.MOV R33, RZ, RZ, -R33 ;  /* 0x000000ffff217224 */ /* 0x000fe200078e0a21 */
[----:B------:R-:W-:Y:S01]  /*1940*/  ISETP.GE.AND P4, PT, R34, RZ, PT ;  /* 0x000000ff2200720c */ /* 0x000fe20003f86270 */
[----:B------:R-:W-:-:S04]  /*1950*/  IMAD.HI.U32 R31, R5, R32, RZ ;  /* 0x00000020051f7227 */ /* 0x000fc800078e00ff */
[--C-:B------:R-:W-:Y:S02]  /*1960*/  @!P3 IMAD.IADD R29, R29, 0x1, -R0.reuse ;  /* 0x000000011d1db824 */ /* 0x100fe400078e0a00 */
[--C-:B------:R-:W-:Y:S02]  /*1970*/  @!P0 IMAD.IADD R30, R30, 0x1, -R0.reuse ;  /* 0x000000011e1e8824 */ /* 0x100fe400078e0a00 */
[----:B------:R-:W-:Y:S01]  /*1980*/  IMAD.MOV R31, RZ, RZ, -R31 ;  /* 0x000000ffff1f7224 */ /* 0x000fe200078e0a1f */
[----:B------:R-:W-:Y:S01]  /*1990*/  ISETP.GT.U32.AND P3, PT, R0, R29, PT ;  /* 0x0000001d0000720c */ /* 0x000fe20003f64070 */
[----:B------:R-:W-:Y:S01]  /*19a0*/  @!P6 IMAD.IADD R28, R28, 0x1, -R0 ;  /* 0x000000011c1ce824 */ /* 0x000fe200078e0a00 */
[C---:B------:R-:W-:Y:S01]  /*19b0*/  ISETP.GT.U32.AND P0, PT, R0.reuse, R30, PT ;  /* 0x0000001e0000720c */ /* 0x040fe20003f04070 */
[----:B------:R-:W-:Y:S02]  /*19c0*/  IMAD R31, R0, R31, R32 ;  /* 0x0000001f001f7224 */ /* 0x000fe400078e0220 */
[----:B------:R-:W-:-:S03]  /*19d0*/  IMAD.HI.U32 R32, R5, R35, RZ ;  /* 0x0000002305207227 */ /* 0x000fc600078e00ff */
[----:B------:R-:W-:Y:S01]  /*19e0*/  ISETP.GT.U32.AND P6, PT, R0, R31, PT ;  /* 0x0000001f0000720c */ /* 0x000fe20003fc4070 */
[----:B------:R-:W-:-:S04]  /*19f0*/  IMAD.HI.U32 R34, R5, R37, RZ ;  /* 0x0000002505227227 */ /* 0x000fc800078e00ff */
[----:B------:R-:W-:Y:S02]  /*1a00*/  IMAD.MOV R32, RZ, RZ, -R32 ;  /* 0x000000ffff207224 */ /* 0x000fe400078e0a20 */
[----:B------:R-:W-:Y:S02]  /*1a10*/  IMAD.MOV R34, RZ, RZ, -R34 ;  /* 0x000000ffff227224 */ /* 0x000fe400078e0a22 */
[----:B------:R-:W-:Y:S02]  /*1a20*/  IMAD R33, R0, R33, R36 ;  /* 0x0000002100217224 */ /* 0x000fe400078e0224 */
[--C-:B------:R-:W-:Y:S01]  /*1a30*/  @!P3 IMAD.IADD R29, R29, 0x1, -R0.reuse ;  /* 0x000000011d1db824 */ /* 0x100fe200078e0a00 */
[----:B------:R-:W-:Y:S01]  /*1a40*/  ISETP.GE.AND P3, PT, R38, RZ, PT ;  /* 0x000000ff2600720c */ /* 0x000fe20003f66270 */
[C---:B------:R-:W-:Y:S01]  /*1a50*/  IMAD R32, R0.reuse, R32, R35 ;  /* 0x0000002000207224 */ /* 0x040fe200078e0223 */
[----:B------:R-:W-:Y:S01]  /*1a60*/  LOP3.LUT R38, R9, 0x68, RZ, 0xfc, !PT ;  /* 0x0000006809267812 */ /* 0x000fe200078efcff */
[----:B------:R-:W-:Y:S01]  /*1a70*/  IMAD R34, R0, R34, R37 ;  /* 0x0000002200227224 */ /* 0x000fe200078e0225 */
[----:B------:R-:W-:Y:S01]  /*1a80*/  IABS R37, R43 ;  /* 0x0000002b00257213 */ /* 0x000fe20000000000 */
[----:B------:R-:W-:Y:S01]  /*1a90*/  @!P0 IMAD.IADD R30, R30, 0x1, -R0 ;  /* 0x000000011e1e8824 */ /* 0x000fe200078e0a00 */
[C---:B------:R-:W-:Y:S01]  /*1aa0*/  ISETP.GT.U32.AND P0, PT, R0.reuse, R33, PT ;  /* 0x000000210000720c */ /* 0x040fe20003f04070 */
[----:B------:R-:W-:Y:S01]  /*1ab0*/  @!P2 IMAD.MOV R28, RZ, RZ, -R28 ;  /* 0x000000ffff1ca224 */ /* 0x000fe200078e0a1c */
[C---:B------:R-:W-:Y:S01]  /*1ac0*/  ISETP.GT.U32.AND P2, PT, R0.reuse, R32, PT ;  /* 0x000000200000720c */ /* 0x040fe20003f44070 */
[----:B------:R-:W-:Y:S01]  /*1ad0*/  @!P5 IMAD.MOV R30, RZ, RZ, -R30 ;  /* 0x000000ffff1ed224 */ /* 0x000fe200078e0a1e */
[----:B------:R-:W-:Y:S01]  /*1ae0*/  ISETP.GT.U32.AND P5, PT, R0, R34, PT ;  /* 0x000000220000720c */ /* 0x000fe20003fa4070 */
[----:B------:R-:W-:Y:S01]  /*1af0*/  @!P6 IMAD.IADD R31, R31, 0x1, -R0 ;  /* 0x000000011f1fe824 */ /* 0x000fe200078e0a00 */
[----:B------:R-:W-:Y:S01]  /*1b00*/  IABS R36, R38 ;  /* 0x0000002600247213 */ /* 0x000fe20000000000 */
[----:B------:R-:W-:Y:S01]  /*1b10*/  @!P1 IMAD.MOV R29, RZ, RZ, -R29 ;  /* 0x000000ffff1d9224 */ /* 0x000fe200078e0a1d */
[----:B------:R-:W-:Y:S01]  /*1b20*/  ISETP.GE.AND P1, PT, R39, RZ, PT ;  /* 0x000000ff2700720c */ /* 0x000fe20003f26270 */
[----:B------:R-:W-:Y:S01]  /*1b30*/  IMAD R14, R200, 0x80, R14 ;  /* 0x00000080c80e7824 */ /* 0x000fe200078e020e */
[----:B------:R-:W-:Y:S01]  /*1b40*/  ISETP.GT.U32.AND P6, PT, R0, R31, PT ;  /* 0x0000001f0000720c */ /* 0x000fe20003fc4070 */
[----:B------:R-:W-:-:S04]  /*1b50*/  IMAD.HI.U32 R35, R5, R36, RZ ;  /* 0x0000002405237227 */ /* 0x000fc800078e00ff */
[--C-:B------:R-:W-:Y:S02]  /*1b60*/  @!P0 IMAD.IADD R33, R33, 0x1, -R0.reuse ;  /* 0x0000000121218824 */ /* 0x100fe400078e0a00 */
[----:B------:R-:W-:Y:S02]  /*1b70*/  IMAD.MOV R35, RZ, RZ, -R35 ;  /* 0x000000ffff237224 */ /* 0x000fe400078e0a23 */
[--C-:B------:R-:W-:Y:S01]  /*1b80*/  @!P2 IMAD.IADD R32, R32, 0x1, -R0.reuse ;  /* 0x000000012020a824 */ /* 0x100fe200078e0a00 */
[----:B------:R-:W-:Y:S01]  /*1b90*/  ISETP.GE.AND P2, PT, R38, RZ, PT ;  /* 0x000000ff2600720c */ /* 0x000fe20003f46270 */
[----:B------:R-:W-:Y:S01]  /*1ba0*/  @!P5 IMAD.IADD R34, R34, 0x1, -R0 ;  /* 0x000000012222d824 */ /* 0x000fe200078e0a00 */
[C---:B------:R-:W-:Y:S01]  /*1bb0*/  ISETP.GT.U32.AND P5, PT, R0.reuse, R33, PT ;  /* 0x000000210000720c */ /* 0x040fe20003fa4070 */
[C---:B------:R-:W-:Y:S01]  /*1bc0*/  IMAD R35, R0.reuse, R35, R36 ;  /* 0x0000002300237224 */ /* 0x040fe200078e0224 */
[----:B------:R-:W-:Y:S01]  /*1bd0*/  ISETP.GT.U32.AND P0, PT, R0, R32, PT ;  /* 0x000000200000720c */ /* 0x000fe20003f04070 */
[----:B------:R-:W-:-:S04]  /*1be0*/  IMAD.HI.U32 R36, R5, R37, RZ ;  /* 0x0000002505247227 */ /* 0x000fc800078e00ff */
[----:B------:R-:W-:Y:S01]  /*1bf0*/  @!P6 IMAD.IADD R31, R31, 0x1, -R0 ;  /* 0x000000011f1fe824 */ /* 0x000fe200078e0a00 */
[----:B------:R-:W-:Y:S01]  /*1c00*/  ISETP.GE.AND P6, PT, R40, RZ, PT ;  /* 0x000000ff2800720c */ /* 0x000fe20003fc6270 */
[----:B------:R-:W-:Y:S01]  /*1c10*/  IMAD.MOV R36, RZ, RZ, -R36 ;  /* 0x000000ffff247224 */ /* 0x000fe200078e0a24 */
[----:B------:R-:W-:Y:S01]  /*1c20*/  LOP3.LUT R40, R9, 0x70, RZ, 0xfc, !PT ;  /* 0x0000007009287812 */ /* 0x000fe200078efcff */
[----:B------:R-:W-:Y:S01]  /*1c30*/  @!P4 IMAD.MOV R31, RZ, RZ, -R31 ;  /* 0x000000ffff1fc224 */ /* 0x000fe200078e0a1f */
[C---:B------:R-:W-:Y:S01]  /*1c40*/  ISETP.GT.U32.AND P4, PT, R0.reuse, R34, PT ;  /* 0x000000220000720c */ /* 0x040fe20003f84070 */
[----:B------:R-:W-:Y:S01]  /*1c50*/  IMAD R36, R0, R36, R37 ;  /* 0x0000002400247224 */ /* 0x000fe200078e0225 */
[----:B------:R-:W-:Y:S01]  /*1c60*/  IABS R39, R40 ;  /* 0x0000002800277213 */ /* 0x000fe20000000000 */
[--C-:B------:R-:W-:Y:S02]  /*1c70*/  @!P5 IMAD.IADD R33, R33, 0x1, -R0.reuse ;  /* 0x000000012121d824 */ /* 0x100fe400078e0a00 */
[----:B------:R-:W-:Y:S01]  /*1c80*/  @!P0 IMAD.IADD R32, R32, 0x1, -R0 ;  /* 0x0000000120208824 */ /* 0x000fe200078e0a00 */
[C---:B------:R-:W-:Y:S01]  /*1c90*/  ISETP.GT.U32.AND P5, PT, R0.reuse, R36, PT ;  /* 0x000000240000720c */ /* 0x040fe20003fa4070 */
[----:B------:R-:W-:Y:S01]  /*1ca0*/  IMAD.HI.U32 R37, R5, R39, RZ ;  /* 0x0000002705257227 */ /* 0x000fe200078e00ff */
[----:B------:R-:W-:-:S03]  /*1cb0*/  ISETP.GT.U32.AND P0, PT, R0, R35, PT ;  /* 0x000000230000720c */ /* 0x000fc60003f04070 */
[----:B------:R-:W-:-:S04]  /*1cc0*/  IMAD.HI.U32 R38, R5, R41, RZ ;  /* 0x0000002905267227 */ /* 0x000fc800078e00ff */
[----:B------:R-:W-:Y:S02]  /*1cd0*/  IMAD.MOV R37, RZ, RZ, -R37 ;  /* 0x000000ffff257224 */ /* 0x000fe400078e0a25 */
[----:B------:R-:W-:Y:S02]  /*1ce0*/  IMAD.MOV R38, RZ, RZ, -R38 ;  /* 0x000000ffff267224 */ /* 0x000fe400078e0a26 */
[----:B------:R-:W-:Y:S02]  /*1cf0*/  IMAD R39, R0, R37, R39 ;  /* 0x0000002500277224 */ /* 0x000fe400078e0227 */
[--C-:B------:R-:W-:Y:S01]  /*1d00*/  @!P4 IMAD.IADD R34, R34, 0x1, -R0.reuse ;  /* 0x000000012222c824 */ /* 0x100fe200078e0a00 */
[----:B------:R-:W-:Y:S01]  /*1d10*/  ISETP.GE.AND P4, PT, R43, RZ, PT ;  /* 0x000000ff2b00720c */ /* 0x000fe20003f86270 */
[----:B------:R-:W-:Y:S02]  /*1d20*/  @!P5 IMAD.IADD R36, R36, 0x1, -R0 ;  /* 0x000000012424d824 */ /* 0x000fe400078e0a00 */
[----:B------:R-:W-:-:S02]  /*1d30*/  IMAD R37, R0, R38, R41 ;  /* 0x0000002600257224 */ /* 0x000fc400078e0229 */
[----:B------:R-:W-:Y:S01]  /*1d40*/  @!P1 IMAD.MOV R33, RZ, RZ, -R33 ;  /* 0x000000ffff219224 */ /* 0x000fe200078e0a21 */
[----:B------:R-:W-:Y:S01]  /*1d50*/  ISETP.GT.U32.AND P1, PT, R0, R39, PT ;  /* 0x000000270000720c */ /* 0x000fe20003f24070 */
[----:B------:R-:W-:Y:S01]  /*1d60*/  @!P0 IMAD.IADD R35, R35, 0x1, -R0 ;  /* 0x0000000123238824 */ /* 0x000fe200078e0a00 */
[----:B------:R-:W-:Y:S01]  /*1d70*/  ISETP.GE.AND P0, PT, R40, RZ, PT ;  /* 0x000000ff2800720c */ /* 0x000fe20003f06270 */
[----:B------:R-:W-:Y:S01]  /*1d80*/  @!P6 IMAD.MOV R34, RZ, RZ, -R34 ;  /* 0x000000ffff22e224 */ /* 0x000fe200078e0a22 */
[C---:B------:R-:W-:Y:S01]  /*1d90*/  ISETP.GT.U32.AND P5, PT, R0.reuse, R36, PT ;  /* 0x000000240000720c */ /* 0x040fe20003fa4070 */
[----:B------:R-:W-:Y:S01]  /*1da0*/  IMAD.HI.U32 R40, R5, R42, RZ ;  /* 0x0000002a05287227 */ /* 0x000fe200078e00ff */
[----:B------:R-:W-:-:S03]  /*1db0*/  ISETP.GT.U32.AND P6, PT, R0, R37, PT ;  /* 0x000000250000720c */ /* 0x000fc60003fc4070 */
[----:B------:R-:W-:Y:S02]  /*1dc0*/  IMAD.MOV R43, RZ, RZ, -R40 ;  /* 0x000000ffff2b7224 */ /* 0x000fe400078e0a28 */
[----:B------:R-:W-:Y:S01]  /*1dd0*/  @!P3 IMAD.MOV R32, RZ, RZ, -R32 ;  /* 0x000000ffff20b224 */ /* 0x000fe200078e0a20 */
[C---:B------:R-:W-:Y:S01]  /*1de0*/  ISETP.GT.U32.AND P3, PT, R0.reuse, R35, PT ;  /* 0x000000230000720c */ /* 0x040fe20003f64070 */
[----:B------:R-:W-:Y:S01]  /*1df0*/  IMAD R38, R0, R43, R42 ;  /* 0x0000002b00267224 */ /* 0x000fe200078e022a */
[----:B------:R-:W-:Y:S01]  /*1e00*/  IABS R42, R47 ;  /* 0x0000002f002a7213 */ /* 0x000fe20000000000 */
[--C-:B------:R-:W-:Y:S01]  /*1e10*/  @!P1 IMAD.IADD R39, R39, 0x1, -R0.reuse ;  /* 0x0000000127279824 */ /* 0x100fe200078e0a00 */
[----:B------:R-:W-:Y:S01]  /*1e20*/  ISETP.GE.AND P1, PT, R45, RZ, PT ;  /* 0x000000ff2d00720c */ /* 0x000fe20003f26270 */
[--C-:B------:R-:W-:Y:S01]  /*1e30*/  @!P5 IMAD.IADD R36, R36, 0x1, -R0.reuse ;  /* 0x000000012424d824 */ /* 0x100fe200078e0a00 */
[C---:B------:R-:W-:Y:S01]  /*1e40*/  ISETP.GT.U32.AND P5, PT, R0.reuse, R38, PT ;  /* 0x000000260000720c */ /* 0x040fe20003fa4070 */
[----:B------:R-:W-:Y:S01]  /*1e50*/  @!P6 IMAD.IADD R37, R37, 0x1, -R0 ;  /* 0x000000012525e824 */ /* 0x000fe200078e0a00 */
[----:B------:R-:W-:Y:S01]  /*1e60*/  ISETP.GT.U32.AND P6, PT, R0, R39, PT ;  /* 0x000000270000720c */ /* 0x000fe20003fc4070 */
[----:B------:R-:W-:Y:S01]  /*1e70*/  IMAD.HI.U32 R40, R5, R42, RZ ;  /* 0x0000002a05287227 */ /* 0x000fe200078e00ff */
[----:B------:R-:W-:-:S03]  /*1e80*/  IABS R45, R49 ;  /* 0x00000031002d7213 */ /* 0x000fc60000000000 */
[----:B------:R-:W-:Y:S02]  /*1e90*/  IMAD.MOV R43, RZ, RZ, -R40 ;  /* 0x000000ffff2b7224 */ /* 0x000fe400078e0a28 */
[----:B------:R-:W-:Y:S01]  /*1ea0*/  @!P3 IMAD.IADD R35, R35, 0x1, -R0 ;  /* 0x000000012323b824 */ /* 0x000fe200078e0a00 */
[----:B------:R-:W-:Y:S01]  /*1eb0*/  ISETP.GE.AND P3, PT, R44, RZ, PT ;  /* 0x000000ff2c00720c */ /* 0x000fe20003f66270 */
[----:B------:R-:W-:Y:S01]  /*1ec0*/  IMAD R40, R0, R43, R42 ;  /* 0x0000002b00287224 */ /* 0x000fe200078e022a */
[----:B------:R-:W-:Y:S01]  /*1ed0*/  IABS R44, R48 ;  /* 0x00000030002c7213 */ /* 0x000fe20000000000 */
[--C-:B------:R-:W-:Y:S01]  /*1ee0*/  @!P5 IMAD.IADD R38, R38, 0x1, -R0.reuse ;  /* 0x000000012626d824 */ /* 0x100fe200078e0a00 */
[C---:B------:R-:W-:Y:S01]  /*1ef0*/  ISETP.GT.U32.AND P5, PT, R0.reuse, R37, PT ;  /* 0x000000250000720c */ /* 0x040fe20003fa4070 */
[----:B------:R-:W-:Y:S01]  /*1f00*/  @!P6 IMAD.IADD R39, R39, 0x1, -R0 ;  /* 0x000000012727e824 */ /* 0x000fe200078e0a00 */
[----:B------:R-:W-:Y:S01]  /*1f10*/  ISETP.GT.U32.AND P6, PT, R0, R40, PT ;  /* 0x000000280000720c */ /* 0x000fe20003fc4070 */
[----:B------:R-:W-:-:S04]  /*1f20*/  IMAD.HI.U32 R41, R5, R44, RZ ;  /* 0x0000002c05297227 */ /* 0x000fc800078e00ff */
[----:B------:R-:W-:Y:S02]  /*1f30*/  IMAD.MOV R41, RZ, RZ, -R41 ;  /* 0x000000ffff297224 */ /* 0x000fe400078e0a29 */
[----:B------:R-:W-:-:S04]  /*1f40*/  IMAD.HI.U32 R42, R5, R45, RZ ;  /* 0x0000002d052a7227 */ /* 0x000fc800078e00ff */
[----:B------:R-:W-:Y:S01]  /*1f50*/  IMAD R41, R0, R41, R44 ;  /* 0x0000002900297224 */ /* 0x000fe200078e022c */
[----:B------:R-:W-:Y:S01]  /*1f60*/  IABS R44, R51 ;  /* 0x00000033002c7213 */ /* 0x000fe20000000000 */
[--C-:B------:R-:W-:Y:S02]  /*1f70*/  @!P5 IMAD.IADD R37, R37, 0x1, -R0.reuse ;  /* 0x000000012525d824 */ /* 0x100fe400078e0a00 */
[----:B------:R-:W-:Y:S01]  /*1f80*/  @!P6 IMAD.IADD R40, R40, 0x1, -R0 ;  /* 0x000000012828e824 */ /* 0x000fe200078e0a00 */
[----:B------:R-:W-:Y:S01]  /*1f90*/  ISETP.GT.U32.AND P5, PT, R0, R41, PT ;  /* 0x000000290000720c */ /* 0x000fe20003fa4070 */
[----:B------:R-:W-:Y:S01]  /*1fa0*/  @!P4 IMAD.MOV R36, RZ, RZ, -R36 ;  /* 0x000000ffff24c224 */ /* 0x000fe200078e0a24 */
[----:B------:R-:W-:Y:S01]  /*1fb0*/  ISETP.GE.AND P6, PT, R48, RZ, PT ;  /* 0x000000ff3000720c */ /* 0x000fe20003fc6270 */
[----:B------:R-:W-:Y:S01]  /*1fc0*/  IMAD.MOV R42, RZ, RZ, -R42 ;  /* 0x000000ffff2a7224 */ /* 0x000fe200078e0a2a */
[----:B------:R-:W-:Y:S01]  /*1fd0*/  ISETP.GT.U32.AND P4, PT, R0, R40, PT ;  /* 0x000000280000720c */ /* 0x000fe20003f84070 */
[----:B------:R-:W-:-:S04]  /*1fe0*/  IMAD.HI.U32 R43, R5, R46, RZ ;  /* 0x0000002e052b7227 */ /* 0x000fc800078e00ff */
[----:B------:R-:W-:Y:S01]  /*1ff0*/  @!P2 IMAD.MOV R35, RZ, RZ, -R35 ;  /* 0x000000ffff23a224 */ /* 0x000fe200078e0a23 */
[C---:B------:R-:W-:Y:S01]  /*2000*/  ISETP.GT.U32.AND P2, PT, R0.reuse, R38, PT ;  /* 0x000000260000720c */ /* 0x040fe20003f44070 */
[C---:B------:R-:W-:Y:S02]  /*2010*/  IMAD R42, R0.reuse, R42, R45 ;  /* 0x0000002a002a7224 */ /* 0x040fe400078e022d */
[----:B------:R-:W-:Y:S02]  /*2020*/  IMAD.MOV R43, RZ, RZ, -R43 ;  /* 0x000000ffff2b7224 */ /* 0x000fe400078e0a2b */
[----:B------:R-:W-:Y:S01]  /*2030*/  @!P5 IMAD.IADD R41, R41, 0x1, -R0 ;  /* 0x000000012929d824 */ /* 0x000fe200078e0a00 */
[C---:B------:R-:W-:Y:S01]  /*2040*/  ISETP.GT.U32.AND P5, PT, R0.reuse, R42, PT ;  /* 0x0000002a0000720c */ /* 0x040fe20003fa4070 */
[----:B------:R-:W-:Y:S02]  /*2050*/  IMAD R43, R0, R43, R46 ;  /* 0x0000002b002b7224 */ /* 0x000fe400078e022e */
[----:B------:R-:W-:-:S02]  /*2060*/  @!P4 IMAD.IADD R40, R40, 0x1, -R0 ;  /* 0x000000012828c824 */ /* 0x000fc400078e0a00 */
[----:B------:R-:W-:Y:S01]  /*2070*/  IMAD.MOV.U32 R45, RZ, RZ, R44 ;  /* 0x000000ffff2d7224 */ /* 0x000fe200078e002c */
[----:B------:R-:W-:Y:S01]  /*2080*/  ISETP.GT.U32.AND P4, PT, R0, R43, PT ;  /* 0x0000002b0000720c */ /* 0x000fe20003f84070 */
[----:B------:R-:W-:Y:S01]  /*2090*/  @!P2 IMAD.IADD R38, R38, 0x1, -R0 ;  /* 0x000000012626a824 */ /* 0x000fe200078e0a00 */
[----:B------:R-:W-:Y:S01]  /*20a0*/  ISETP.GE.AND P2, PT, R47, RZ, PT ;  /* 0x000000ff2f00720c */ /* 0x000fe20003f46270 */
[----:B------:R-:W-:Y:S01]  /*20b0*/  @!P0 IMAD.MOV R39, RZ, RZ, -R39 ;  /* 0x000000ffff278224 */ /* 0x000fe200078e0a27 */
[----:B------:R-:W-:Y:S01]  /*20c0*/  ISETP.GT.U32.AND P0, PT, R0, R41, PT ;  /* 0x000000290000720c */ /* 0x000fe20003f04070 */
[----:B------:R-:W-:Y:S01]  /*20d0*/  IMAD.HI.U32 R44, R5, R45, RZ ;  /* 0x0000002d052c7227 */ /* 0x000fe200078e00ff */
[----:B------:R-:W-:-:S03]  /*20e0*/  LOP3.LUT R47, R9, 0x90, RZ, 0xfc, !PT ;  /* 0x00000090092f7812 */ /* 0x000fc600078efcff */
[----:B------:R-:W-:Y:S01]  /*20f0*/  @!P5 IMAD.IADD R42, R42, 0x1, -R0 ;  /* 0x000000012a2ad824 */ /* 0x000fe200078e0a00 */
[----:B------:R-:W-:Y:S01]  /*2100*/  IABS R46, R47 ;  /* 0x0000002f002e7213 */ /* 0x000fe20000000000 */
[----:B------:R-:W-:Y:S01]  /*2110*/  IMAD.MOV R44, RZ, RZ, -R44 ;  /* 0x000000ffff2c7224 */ /* 0x000fe200078e0a2c */
[----:B------:R-:W-:Y:S01]  /*2120*/  ISETP.GE.AND P5, PT, R47, RZ, PT ;  /* 0x000000ff2f00720c */ /* 0x000fe20003fa6270 */
[----:B------:R-:W-:Y:S01]  /*2130*/  @!P4 IMAD.IADD R43, R43, 0x1, -R0 ;  /* 0x000000012b2bc824 */ /* 0x000fe200078e0a00 */
[C---:B------:R-:W-:Y:S01]  /*2140*/  ISETP.GT.U32.AND P4, PT, R0.reuse, R42, PT ;  /* 0x0000002a0000720c */ /* 0x040fe20003f84070 */
[----:B------:R-:W-:Y:S02]  /*2150*/  IMAD R44, R0, R44, R45 ;  /* 0x0000002c002c7224 */ /* 0x000fe400078e022d */
[----:B------:R-:W-:-:S04]  /*2160*/  IMAD.HI.U32 R45, R5, R46, RZ ;  /* 0x0000002e052d7227 */ /* 0x000fc800078e00ff */
[----:B------:R-:W-:Y:S01]  /*2170*/  @!P0 IMAD.IADD R41, R41, 0x1, -R0 ;  /* 0x0000000129298824 */ /* 0x000fe200078e0a00 */
[----:B------:R-:W-:Y:S01]  /*2180*/  ISETP.GE.AND P0, PT, R51, RZ, PT ;  /* 0x000000ff3300720c */ /* 0x000fe20003f06270 */
[----:B------:R-:W-:Y:S02]  /*2190*/  IMAD.MOV R45, RZ, RZ, -R45 ;  /* 0x000000ffff2d7224 */ /* 0x000fe400078e0a2d */
[----:B------:R-:W-:Y:S01]  /*21a0*/  @!P6 IMAD.MOV R41, RZ, RZ, -R41 ;  /* 0x000000ffff29e224 */ /* 0x000fe200078e0a29 */
[C---:B------:R-:W-:Y:S01]  /*21b0*/  ISETP.GT.U32.AND P6, PT, R0.reuse, R44, PT ;  /* 0x0000002c0000720c */ /* 0x040fe20003fc4070 */
[C---:B------:R-:W-:Y:S02]  /*21c0*/  IMAD R45, R0.reuse, R45, R46 ;  /* 0x0000002d002d7224 */ /* 0x040fe400078e022e */
[----:B------:R-:W-:Y:S01]  /*21d0*/  @!P2 IMAD.MOV R40, RZ, RZ, -R40 ;  /* 0x000000ffff28a224 */ /* 0x000fe200078e0a28 */
[----:B------:R-:W-:Y:S01]  /*21e0*/  ISETP.GT.U32.AND P2, PT, R0, R43, PT ;  /* 0x0000002b0000720c */ /* 0x000fe20003f44070 */
[----:B------:R-:W-:Y:S01]  /*21f0*/  @!P4 IMAD.IADD R42, R42, 0x1, -R0 ;  /* 0x000000012a2ac824 */ /* 0x000fe200078e0a00 */
[----:B------:R-:W-:Y:S01]  /*2200*/  ISETP.GT.U32.AND P4, PT, R0, R45, PT ;  /* 0x0000002d0000720c */ /* 0x000fe20003f84070 */
[----:B------:R-:W-:Y:S01]  /*2210*/  @!P3 IMAD.MOV R37, RZ, RZ, -R37 ;  /* 0x000000ffff25b224 */ /* 0x000fe200078e0a25 */
[----:B------:R-:W-:Y:S01]  /*2220*/  ISETP.GE.AND P3, PT, R49, RZ, PT ;  /* 0x000000ff3100720c */ /* 0x000fe20003f66270 */
[----:B------:R-:W-:Y:S01]  /*2230*/  @!P1 IMAD.MOV R38, RZ, RZ, -R38 ;  /* 0x000000ffff269224 */ /* 0x000fe200078e0a26 */
[----:B------:R-:W-:-:S02]  /*2240*/  LOP3.LUT R49, R9, 0x94, RZ, 0xfc, !PT ;  /* 0x0000009409317812 */ /* 0x000fc400078efcff */
[----:B------:R-:W-:Y:S01]  /*2250*/  ISETP.GE.AND P1, PT, R50, RZ, PT ;  /* 0x000000ff3200720c */ /* 0x000fe20003f26270 */
[--C-:B------:R-:W-:Y:S01]  /*2260*/  @!P6 IMAD.IADD R44, R44, 0x1, -R0.reuse ;  /* 0x000000012c2ce824 */ /* 0x100fe200078e0a00 */
[----:B------:R-:W-:Y:S02]  /*2270*/  IABS R48, R49 ;  /* 0x0000003100307213 */ /* 0x000fe40000000000 */
[----:B------:R-:W-:Y:S01]  /*2280*/  IABS R50, R53 ;  /* 0x0000003500327213 */ /* 0x000fe20000000000 */
[--C-:B------:R-:W-:Y:S01]  /*2290*/  @!P2 IMAD.IADD R43, R43, 0x1, -R0.reuse ;  /* 0x000000012b2ba824 */ /* 0x100fe200078e0a00 */
[----:B------:R-:W-:Y:S01]  /*22a0*/  ISETP.GE.AND P2, PT, R49, RZ, PT ;  /* 0x000000ff3100720c */ /* 0x000fe20003f46270 */
[----:B------:R-:W-:Y:S01]  /*22b0*/  IMAD.HI.U32 R46, R5, R48, RZ ;  /* 0x00000030052e7227 */ /* 0x000fe200078e00ff */
[----:B------:R-:W-:Y:S02]  /*22c0*/  ISETP.GE.AND P6, PT, R53, RZ, PT ;  /* 0x000000ff3500720c */ /* 0x000fe40003fc6270 */
[----:B------:R-:W-:Y:S01]  /*22d0*/  IABS R53, R56 ;  /* 0x0000003800357213 */ /* 0x000fe20000000000 */
[----:B------:R-:W-:Y:S01]  /*22e0*/  @!P4 IMAD.IADD R45, R45, 0x1, -R0 ;  /* 0x000000012d2dc824 */ /* 0x000fe200078e0a00 */
[----:B------:R-:W-:Y:S01]  /*22f0*/  ISETP.GT.U32.AND P4, PT, R0, R44, PT ;  /* 0x0000002c0000720c */ /* 0x000fe20003f84070 */
[----:B------:R-:W-:-:S04]  /*2300*/  IMAD.HI.U32 R47, R5, R50, RZ ;  /* 0x00000032052f7227 */ /* 0x000fc800078e00ff */
[----:B------:R-:W-:Y:S02]  /*2310*/  IMAD.MOV R49, RZ, RZ, -R46 ;  /* 0x000000ffff317224 */ /* 0x000fe400078e0a2e */
[----:B------:R-:W-:-:S04]  /*2320*/  IMAD.HI.U32 R46, R5, R52, RZ ;  /* 0x00000034052e7227 */ /* 0x000fc800078e00ff */
[----:B------:R-:W-:Y:S02]  /*2330*/  IMAD.MOV R51, RZ, RZ, -R47 ;  /* 0x000000ffff337224 */ /* 0x000fe400078e0a2f */
[C---:B------:R-:W-:Y:S02]  /*2340*/  IMAD R47, R0.reuse, R49, R48 ;  /* 0x00000031002f7224 */ /* 0x040fe400078e0230 */
[----:B------:R-:W-:Y:S02]  /*2350*/  IMAD.MOV R49, RZ, RZ, -R46 ;  /* 0x000000ffff317224 */ /* 0x000fe400078e0a2e */
[C---:B------:R-:W-:Y:S02]  /*2360*/  IMAD R46, R0.reuse, R51, R50 ;  /* 0x00000033002e7224 */ /* 0x040fe400078e0232 */
[----:B------:R-:W-:Y:S01]  /*2370*/  @!P1 IMAD.MOV R43, RZ, RZ, -R43 ;  /* 0x000000ffff2b9224 */ /* 0x000fe200078e0a2b */
[----:B------:R-:W-:Y:S01]  /*2380*/  ISETP.GT.U32.AND P1, PT, R0, R47, PT ;  /* 0x0000002f0000720c */ /* 0x000fe20003f24070 */
[----:B------:R-:W-:Y:S01]  /*2390*/  @!P4 IMAD.IADD R44, R44, 0x1, -R0 ;  /* 0x000000012c2cc824 */ /* 0x000fe200078e0a00 */
[C---:B------:R-:W-:Y:S01]  /*23a0*/  ISETP.GT.U32.AND P4, PT, R0.reuse, R46, PT ;  /* 0x0000002e0000720c */ /* 0x040fe20003f84070 */
[C---:B------:R-:W-:Y:S01]  /*23b0*/  IMAD R48, R0.reuse, R49, R52 ;  /* 0x0000003100307224 */ /* 0x040fe200078e0234 */
[----:B------:R-:W-:Y:S01]  /*23c0*/  LOP3.LUT R52, R9, 0xa0, RZ, 0xfc, !PT ;  /* 0x000000a009347812 */ /* 0x000fe200078efcff */
[----:B------:R-:W-:Y:S01]  /*23d0*/  @!P3 IMAD.MOV R42, RZ, RZ, -R42 ;  /* 0x000000ffff2ab224 */ /* 0x000fe200078e0a2a */
[----:B------:R-:W-:Y:S01]  /*23e0*/  ISETP.GT.U32.AND P3, PT, R0, R45, PT ;  /* 0x0000002d0000720c */ /* 0x000fe20003f64070 */
[----:B------:R-:W-:Y:S01]  /*23f0*/  IMAD.HI.U32 R50, R5, R53, RZ ;  /* 0x0000003505327227 */ /* 0x000fe200078e00ff */
[----:B------:R-:W-:-:S03]  /*2400*/  IABS R51, R52 ;  /* 0x0000003400337213 */ /* 0x000fc60000000000 */
[----:B------:R-:W-:Y:S02]  /*2410*/  @!P0 IMAD.MOV R44, RZ, RZ, -R44 ;  /* 0x000000ffff2c8224 */ /* 0x000fe400078e0a2c */
[--C-:B------:R-:W-:Y:S01]  /*2420*/  @!P1 IMAD.IADD R47, R47, 0x1, -R0.reuse ;  /* 0x000000012f2f9824 */ /* 0x100fe200078e0a00 */
[----:B------:R-:W-:Y:S01]  /*2430*/  ISETP.GE.AND P1, PT, R54, RZ, PT ;  /* 0x000000ff3600720c */ /* 0x000fe20003f26270 */
[--C-:B------:R-:W-:Y:S01]  /*2440*/  @!P4 IMAD.IADD R46, R46, 0x1, -R0.reuse ;  /* 0x000000012e2ec824 */ /* 0x100fe200078e0a00 */
[----:B------:R-:W-:Y:S01]  /*2450*/  LOP3.LUT R54, R9, 0xb0, RZ, 0xfc, !PT ;  /* 0x000000b009367812 */ /* 0x000fe200078efcff */
[----:B------:R-:W-:Y:S01]  /*2460*/  IMAD.HI.U32 R49, R5, R51, RZ ;  /* 0x0000003305317227 */ /* 0x000fe200078e00ff */
[C---:B------:R-:W-:Y:S02]  /*2470*/  ISETP.GT.U32.AND P4, PT, R0.reuse, R47, PT ;  /* 0x0000002f0000720c */ /* 0x040fe40003f84070 */
[C---:B------:R-:W-:Y:S01]  /*2480*/  ISETP.GT.U32.AND P0, PT, R0.reuse, R46, PT ;  /* 0x0000002e0000720c */ /* 0x040fe20003f04070 */
[----:B------:R-:W-:Y:S01]  /*2490*/  IMAD.MOV R49, RZ, RZ, -R49 ;  /* 0x000000ffff317224 */ /* 0x000fe200078e0a31 */
[----:B------:R-:W-:Y:S01]  /*24a0*/  IABS R59, R54 ;  /* 0x00000036003b7213 */ /* 0x000fe20000000000 */
[----:B------:R-:W-:Y:S01]  /*24b0*/  @!P3 IMAD.IADD R45, R45, 0x1, -R0 ;  /* 0x000000012d2db824 */ /* 0x000fe200078e0a00 */
[C---:B------:R-:W-:Y:S01]  /*24c0*/  ISETP.GT.U32.AND P3, PT, R0.reuse, R48, PT ;  /* 0x000000300000720c */ /* 0x040fe20003f64070 */
[----:B------:R-:W-:-:S02]  /*24d0*/  IMAD R49, R0, R49, R51 ;  /* 0x0000003100317224 */ /* 0x000fc400078e0233 */
[----:B------:R-:W-:Y:S02]  /*24e0*/  IMAD.MOV R50, RZ, RZ, -R50 ;  /* 0x000000ffff327224 */ /* 0x000fe400078e0a32 */
[----:B------:R-:W-:-:S04]  /*24f0*/  IMAD.HI.U32 R51, R5, R57, RZ ;  /* 0x0000003905337227 */ /* 0x000fc800078e00ff */
[----:B------:R-:W-:Y:S01]  /*2500*/  @!P4 IMAD.IADD R47, R47, 0x1, -R0 ;  /* 0x000000012f2fc824 */ /* 0x000fe200078e0a00 */
[C---:B------:R-:W-:Y:S01]  /*2510*/  ISETP.GT.U32.AND P4, PT, R0.reuse, R49, PT ;  /* 0x000000310000720c */ /* 0x040fe20003f84070 */
[----:B------:R-:W-:Y:S02]  /*2520*/  IMAD R53, R0, R50, R53 ;  /* 0x0000003200357224 */ /* 0x000fe400078e0235 */
[----:B------:R-:W-:-:S04]  /*2530*/  IMAD.HI.U32 R50, R5, R55, RZ ;  /* 0x0000003705327227 */ /* 0x000fc800078e00ff */
[----:B------:R-:W-:Y:S02]  /*2540*/  IMAD.MOV R50, RZ, RZ, -R50 ;  /* 0x000000ffff327224 */ /* 0x000fe400078e0a32 */
[--C-:B------:R-:W-:Y:S02]  /*2550*/  @!P3 IMAD.IADD R48, R48, 0x1, -R0.reuse ;  /* 0x000000013030b824 */ /* 0x100fe400078e0a00 */
[--C-:B------:R-:W-:Y:S01]  /*2560*/  @!P0 IMAD.IADD R46, R46, 0x1, -R0.reuse ;  /* 0x000000012e2e8824 */ /* 0x100fe200078e0a00 */
[C---:B------:R-:W-:Y:S01]  /*2570*/  ISETP.GT.U32.AND P0, PT, R0.reuse, R53, PT ;  /* 0x000000350000720c */ /* 0x040fe20003f04070 */
[C---:B------:R-:W-:Y:S01]  /*2580*/  IMAD R55, R0.reuse, R50, R55 ;  /* 0x0000003200377224 */ /* 0x040fe200078e0237 */
[C---:B------:R-:W-:Y:S01]  /*2590*/  ISETP.GT.U32.AND P3, PT, R0.reuse, R48, PT ;  /* 0x000000300000720c */ /* 0x040fe20003f64070 */
[----:B------:R-:W-:Y:S02]  /*25a0*/  @!P4 IMAD.IADD R49, R49, 0x1, -R0 ;  /* 0x000000013131c824 */ /* 0x000fe400078e0a00 */
[----:B------:R-:W-:Y:S01]  /*25b0*/  IMAD.MOV R51, RZ, RZ, -R51 ;  /* 0x000000ffff337224 */ /* 0x000fe200078e0a33 */
[----:B------:R-:W-:Y:S01]  /*25c0*/  ISETP.GT.U32.AND P4, PT, R0, R55, PT ;  /* 0x000000370000720c */ /* 0x000fe20003f84070 */
[----:B------:R-:W-:-:S04]  /*25d0*/  IMAD.HI.U32 R50, R5, R59, RZ ;  /* 0x0000003b05327227 */ /* 0x000fc800078e00ff */
[----:B------:R-:W-:Y:S01]  /*25e0*/  @!P5 IMAD.MOV R45, RZ, RZ, -R45 ;  /* 0x000000ffff2dd224 */ /* 0x000fe200078e0a2d */
[----:B------:R-:W-:Y:S01]  /*25f0*/  ISETP.GE.AND P5, PT, R52, RZ, PT ;  /* 0x000000ff3400720c */ /* 0x000fe20003fa6270 */
[--C-:B------:R-:W-:Y:S01]  /*2600*/  @!P0 IMAD.IADD R53, R53, 0x1, -R0.reuse ;  /* 0x0000000135358824 */ /* 0x100fe200078e0a00 */
[----:B------:R-:W-:Y:S01]  /*2610*/  ISETP.GT.U32.AND P0, PT, R0, R49, PT ;  /* 0x000000310000720c */ /* 0x000fe20003f04070 */
[--C-:B------:R-:W-:Y:S01]  /*2620*/  @!P3 IMAD.IADD R48, R48, 0x1, -R0.reuse ;  /* 0x000000013030b824 */ /* 0x100fe200078e0a00 */
[----:B------:R-:W-:Y:S01]  /*2630*/  ISETP.GE.AND P3, PT, R56, RZ, PT ;  /* 0x000000ff3800720c */ /* 0x000fe20003f66270 */
[----:B------:R-:W-:Y:S01]  /*2640*/  IMAD R57, R0, R51, R57 ;  /* 0x0000003300397224 */ /* 0x000fe200078e0239 */
[----:B------:R-:W-:Y:S01]  /*2650*/  LOP3.LUT R56, R9, 0xb4, RZ, 0xfc, !PT ;  /* 0x000000b409387812 */ /* 0x000fe200078efcff */
[----:B------:R-:W-:Y:S01]  /*2660*/  @!P4 IMAD.IADD R55, R55, 0x1, -R0 ;  /* 0x000000013737c824 */ /* 0x000fe200078e0a00 */
[----:B------:R-:W-:Y:S01]  /*2670*/  ISETP.GE.AND P4, PT, R58, RZ, PT ;  /* 0x000000ff3a00720c */ /* 0x000fe20003f86270 */
[----:B------:R-:W-:Y:S01]  /*2680*/  @!P1 IMAD.MOV R48, RZ, RZ, -R48 ;  /* 0x000000ffff309224 */ /* 0x000fe200078e0a30 */
[----:B------:R-:W-:Y:S01]  /*2690*/  IABS R52, R56 ;  /* 0x0000003800347213 */ /* 0x000fe20000000000 */
[----:B------:R-:W-:Y:S01]  /*26a0*/  IMAD.MOV R50, RZ, RZ, -R50 ;  /* 0x000000ffff327224 */ /* 0x000fe200078e0a32 */
[C---:B------:R-:W-:Y:S01]  /*26b0*/  ISETP.GT.U32.AND P1, PT, R0.reuse, R55, PT ;  /* 0x000000370000720c */ /* 0x040fe20003f24070 */
[----:B------:R-:W-:Y:S01]  /*26c0*/  @!P6 IMAD.MOV R46, RZ, RZ, -R46 ;  /* 0x000000ffff2ee224 */ /* 0x000fe200078e0a2e */
[C---:B------:R-:W-:Y:S01]  /*26d0*/  ISETP.GT.U32.AND P6, PT, R0.reuse, R57, PT ;  /* 0x000000390000720c */ /* 0x040fe20003fc4070 */
[----:B------:R-:W-:Y:S01]  /*26e0*/  IMAD R59, R0, R50, R59 ;  /* 0x00000032003b7224 */ /* 0x000fe200078e023b */
[----:B------:R-:W-:Y:S01]  /*26f0*/  LOP3.LUT R58, R9, 0xc8, RZ, 0xfc, !PT ;  /* 0x000000c8093a7812 */ /* 0x000fe200078efcff */
[----:B------:R-:W-:Y:S01]  /*2700*/  @!P0 IMAD.IADD R49, R49, 0x1, -R0 ;  /* 0x0000000131318824 */ /* 0x000fe200078e0a00 */
[----:B------:R-:W-:Y:S01]  /*2710*/  ISETP.GE.AND P0, PT, R60, RZ, PT ;  /* 0x000000ff3c00720c */ /* 0x000fe20003f06270 */
[----:B------:R-:W-:Y:S01]  /*2720*/  IMAD.HI.U32 R50, R5, R52, RZ ;  /* 0x0000003405327227 */ /* 0x000fe200078e00ff */
[----:B------:R-:W-:-:S02]  /*2730*/  IABS R71, R58 ;  /* 0x0000003a00477213 */ /* 0x000fc40000000000 */
[C---:B------:R-:W-:Y:S01]  /*2740*/  LOP3.LUT R60, R9.reuse, 0xcc, RZ, 0xfc, !PT ;  /* 0x000000cc093c7812 */ /* 0x040fe200078efcff */
[----:B------:R-:W-:Y:S02]  /*2750*/  IMAD.MOV.U32 R51, RZ, RZ, R49 ;  /* 0x000000ffff337224 */ /* 0x000fe400078e0031 */
[----:B------:R-:W-:Y:S01]  /*2760*/  IMAD.MOV R49, RZ, RZ, -R50 ;  /* 0x000000ffff317224 */ /* 0x000fe200078e0a32 */
[----:B------:R-:W-:Y:S01]  /*2770*/  LOP3.LUT R50, R9, 0xb8, RZ, 0xfc, !PT ;  /* 0x000000b809327812 */ /* 0x000fe200078efcff */
[----:B------:R-:W-:Y:S01]  /*2780*/  @!P2 IMAD.MOV R47, RZ, RZ, -R47 ;  /* 0x000000ffff2fa224 */ /* 0x000fe200078e0a2f */
[C---:B------:R-:W-:Y:S01]  /*2790*/  ISETP.GT.U32.AND P2, PT, R0.reuse, R53, PT ;  /* 0x000000350000720c */ /* 0x040fe20003f44070 */
[----:B------:R-:W-:Y:S01]  /*27a0*/  @!P1 IMAD.IADD R55, R55, 0x1, -R0 ;  /* 0x0000000137379824 */ /* 0x000fe200078e0a00 */
[----:B------:R-:W-:Y:S01]  /*27b0*/  IABS R63, R50 ;  /* 0x00000032003f7213 */ /* 0x000fe20000000000 */
[----:B------:R-:W-:Y:S01]  /*27c0*/  IMAD R49, R0, R49, R52 ;  /* 0x0000003100317224 */ /* 0x000fe200078e0234 */
[----:B------:R-:W-:Y:S01]  /*27d0*/  LOP3.LUT R52, R9, 0xbc, RZ, 0xfc, !PT ;  /* 0x000000bc09347812 */ /* 0x000fe200078efcff */
[----:B------:R-:W-:Y:S01]  /*27e0*/  @!P6 IMAD.IADD R57, R57, 0x1, -R0 ;  /* 0x000000013939e824 */ /* 0x000fe200078e0a00 */
[----:B------:R-:W-:Y:S01]  /*27f0*/  ISETP.GE.AND P6, PT, R54, RZ, PT ;  /* 0x000000ff3600720c */ /* 0x000fe20003fc6270 */
[----:B------:R-:W-:Y:S01]  /*2800*/  @!P4 IMAD.MOV R55, RZ, RZ, -R55 ;  /* 0x000000ffff37c224 */ /* 0x000fe200078e0a37 */
[C---:B------:R-:W-:Y:S01]  /*2810*/  ISETP.GT.U32.AND P4, PT, R0.reuse, R49, PT ;  /* 0x000000310000720c */ /* 0x040fe20003f84070 */
[----:B------:R-:W-:Y:S01]  /*2820*/  @!P5 IMAD.MOV R51, RZ, RZ, -R51 ;  /* 0x000000ffff33d224 */ /* 0x000fe200078e0a33 */
[----:B------:R-:W-:-:S02]  /*2830*/  ISETP.GT.U32.AND P5, PT, R0, R57, PT ;  /* 0x000000390000720c */ /* 0x000fc40003fa4070 */
[----:B------:R-:W-:Y:S01]  /*2840*/  IABS R65, R52 ;  /* 0x0000003400417213 */ /* 0x000fe20000000000 */
[--C-:B------:R-:W-:Y:S01]  /*2850*/  @!P2 IMAD.IADD R53, R53, 0x1, -R0.reuse ;  /* 0x000000013535a824 */ /* 0x100fe200078e0a00 */
[----:B------:R-:W-:Y:S02]  /*2860*/  ISETP.GT.U32.AND P2, PT, R0, R59, PT ;  /* 0x0000003b0000720c */ /* 0x000fe40003f44070 */
[----:B------:R-:W-:Y:S01]  /*2870*/  LOP3.LUT R54, R9, 0xc0, RZ, 0xfc, !PT ;  /* 0x000000c009367812 */ /* 0x000fe200078efcff */
[----:B------:R-:W-:Y:S01]  /*2880*/  @!P3 IMAD.MOV R53, RZ, RZ, -R53 ;  /* 0x000000ffff35b224 */ /* 0x000fe200078e0a35 */
[----:B------:R-:W-:Y:S01]  /*2890*/  ISETP.GE.AND P3, PT, R50, RZ, PT ;  /* 0x000000ff3200720c */ /* 0x000fe20003f66270 */
[----:B------:R-:W-:Y:S01]  /*28a0*/  IMAD.HI.U32 R50, R5, R63, RZ ;  /* 0x0000003f05327227 */ /* 0x000fe200078e00ff */
[----:B------:R-:W-:Y:S02]  /*28b0*/  IABS R67, R54 ;  /* 0x0000003600437213 */ /* 0x000fe40000000000 */
[----:B------:R-:W-:Y:S01]  /*28c0*/  ISETP.GE.AND P1, PT, R56, RZ, PT ;  /* 0x000000ff3800720c */ /* 0x000fe20003f26270 */
[--C-:B------:R-:W-:Y:S01]  /*28d0*/  @!P4 IMAD.IADD R49, R49, 0x1, -R0.reuse ;  /* 0x000000013131c824 */ /* 0x100fe200078e0a00 */
[----:B------:R-:W-:Y:S01]  /*28e0*/  IABS R73, R60 ;  /* 0x0000003c00497213 */ /* 0x000fe20000000000 */
[----:B------:R-:W-:Y:S01]  /*28f0*/  @!P5 IMAD.IADD R57, R57, 0x1, -R0 ;  /* 0x000000013939d824 */ /* 0x000fe200078e0a00 */
[----:B------:R-:W-:Y:S01]  /*2900*/  ISETP.GE.AND P5, PT, R52, RZ, PT ;  /* 0x000000ff3400720c */ /* 0x000fe20003fa6270 */
[----:B------:R-:W-:Y:S01]  /*2910*/  IMAD.HI.U32 R52, R5, R65, RZ ;  /* 0x0000004105347227 */ /* 0x000fe200078e00ff */
[----:B------:R-:W-:-:S02]  /*2920*/  ISETP.GT.U32.AND P4, PT, R0, R49, PT ;  /* 0x000000310000720c */ /* 0x000fc40003f84070 */
[----:B------:R-:W-:Y:S01]  /*2930*/  LOP3.LUT R56, R9, 0xc4, RZ, 0xfc, !PT ;  /* 0x000000c409387812 */ /* 0x000fe200078efcff */
[----:B------:R-:W-:Y:S02]  /*2940*/  @!P2 IMAD.IADD R59, R59, 0x1, -R0 ;  /* 0x000000013b3ba824 */ /* 0x000fe400078e0a00 */
[----:B------:R-:W-:Y:S01]  /*2950*/  IMAD.MOV R52, RZ, RZ, -R52 ;  /* 0x000000ffff347224 */ /* 0x000fe200078e0a34 */
[----:B------:R-:W-:Y:S01]  /*2960*/  IABS R69, R56 ;  /* 0x0000003800457213 */ /* 0x000fe20000000000 */
[----:B------:R-:W-:Y:S01]  /*2970*/  IMAD.MOV R50, RZ, RZ, -R50 ;  /* 0x000000ffff327224 */ /* 0x000fe200078e0a32 */
[C---:B------:R-:W-:Y:S01]  /*2980*/  ISETP.GT.U32.AND P2, PT, R0.reuse, R59, PT ;  /* 0x0000003b0000720c */ /* 0x040fe20003f44070 */
[C---:B------:R-:W-:Y:S02]  /*2990*/  IMAD R65, R0.reuse, R52, R65 ;  /* 0x0000003400417224 */ /* 0x040fe400078e0241 */
[C---:B------:R-:W-:Y:S02]  /*29a0*/  IMAD R63, R0.reuse, R50, R63 ;  /* 0x00000032003f7224 */ /* 0x040fe400078e023f */
[----:B------:R-:W-:Y:S01]  /*29b0*/  @!P4 IMAD.IADD R49, R49, 0x1, -R0 ;  /* 0x000000013131c824 */ /* 0x000fe200078e0a00 */
[----:B------:R-:W-:Y:S01]  /*29c0*/  ISETP.GT.U32.AND P4, PT, R0, R65, PT ;  /* 0x000000410000720c */ /* 0x000fe20003f84070 */
[----:B------:R-:W-:Y:S01]  /*29d0*/  @!P0 IMAD.MOV R57, RZ, RZ, -R57 ;  /* 0x000000ffff398224 */ /* 0x000fe200078e0a39 */
[----:B------:R-:W-:Y:S01]  /*29e0*/  ISETP.GE.AND P0, PT, R54, RZ, PT ;  /* 0x000000ff3600720c */ /* 0x000fe20003f06270 */
[----:B------:R-:W-:-:S04]  /*29f0*/  IMAD.HI.U32 R54, R5, R71, RZ ;  /* 0x0000004705367227 */ /* 0x000fc800078e00ff */
[----:B------:R-:W-:Y:S01]  /*2a00*/  @!P2 IMAD.IADD R59, R59, 0x1, -R0 ;  /* 0x000000013b3ba824 */ /* 0x000fe200078e0a00 */
[----:B------:R-:W-:Y:S01]  /*2a10*/  ISETP.GE.AND P2, PT, R56, RZ, PT ;  /* 0x000000ff3800720c */ /* 0x000fe20003f46270 */
[----:B------:R-:W-:Y:S01]  /*2a20*/  IMAD.HI.U32 R50, R5, R67, RZ ;  /* 0x0000004305327227 */ /* 0x000fe200078e00ff */
[----:B------:R-:W-:-:S03]  /*2a30*/  IABS R56, R72 ;  /* 0x0000004800387213 */ /* 0x000fc60000000000 */
[----:B------:R-:W-:Y:S01]  /*2a40*/  @!P6 IMAD.MOV R59, RZ, RZ, -R59 ;  /* 0x000000ffff3be224 */ /* 0x000fe200078e0a3b */
[C---:B------:R-:W-:Y:S01]  /*2a50*/  ISETP.GT.U32.AND P6, PT, R0.reuse, R63, PT ;  /* 0x0000003f0000720c */ /* 0x040fe20003fc4070 */
[----:B------:R-:W-:Y:S02]  /*2a60*/  @!P4 IMAD.IADD R65, R65, 0x1, -R0 ;  /* 0x000000014141c824 */ /* 0x000fe400078e0a00 */
[----:B------:R-:W-:Y:S02]  /*2a70*/  IMAD.MOV R54, RZ, RZ, -R54 ;  /* 0x000000ffff367224 */ /* 0x000fe400078e0a36 */
[----:B------:R-:W-:Y:S01]  /*2a80*/  IMAD.MOV R50, RZ, RZ, -R50 ;  /* 0x000000ffff327224 */ /* 0x000fe200078e0a32 */
[C---:B------:R-:W-:Y:S01]  /*2a90*/  ISETP.GT.U32.AND P4, PT, R0.reuse, R65, PT ;  /* 0x000000410000720c */ /* 0x040fe20003f84070 */
[C---:B------:R-:W-:Y:S01]  /*2aa0*/  IMAD R71, R0.reuse, R54, R71 ;  /* 0x0000003600477224 */ /* 0x040fe200078e0247 */
[----:B------:R-:W-:Y:S01]  /*2ab0*/  IABS R54, R70 ;  /* 0x0000004600367213 */ /* 0x000fe20000000000 */
[----:B------:R-:W-:-:S02]  /*2ac0*/  IMAD R67, R0, R50, R67 ;  /* 0x0000003200437224 */ /* 0x000fc400078e0243 */
[----:B------:R-:W-:Y:S02]  /*2ad0*/  IMAD.MOV.U32 R61, RZ, RZ, R49 ;  /* 0x000000ffff3d7224 */ /* 0x000fe400078e0031 */
[----:B------:R-:W-:Y:S02]  /*2ae0*/  @!P6 IMAD.IADD R63, R63, 0x1, -R0 ;  /* 0x000000013f3fe824 */ /* 0x000fe400078e0a00 */
[----:B------:R-:W-:Y:S01]  /*2af0*/  @!P1 IMAD.MOV R61, RZ, RZ, -R61 ;  /* 0x000000ffff3d9224 */ /* 0x000fe200078e0a3d */
[C---:B------:R-:W-:Y:S01]  /*2b00*/  ISETP.GT.U32.AND P1, PT, R0.reuse, R67, PT ;  /* 0x000000430000720c */ /* 0x040fe20003f24070 */
[----:B------:R-:W-:Y:S01]  /*2b10*/  IMAD.HI.U32 R49, R5, R73, RZ ;  /* 0x0000004905317227 */ /* 0x000fe200078e00ff */
[----:B------:R-:W-:-:S03]  /*2b20*/  ISETP.GT.U32.AND P6, PT, R0, R63, PT ;  /* 0x0000003f0000720c */ /* 0x000fc60003fc4070 */
[----:B------:R-:W-:Y:S01]  /*2b30*/  @!P4 IMAD.IADD R65, R65, 0x1, -R0 ;  /* 0x000000014141c824 */ /* 0x000fe200078e0a00 */
[----:B------:R-:W-:Y:S01]  /*2b40*/  ISETP.GT.U32.AND P4, PT, R0, R71, PT ;  /* 0x000000470000720c */ /* 0x000fe20003f84070 */
[----:B------:R-:W-:Y:S02]  /*2b50*/  IMAD.MOV R49, RZ, RZ, -R49 ;  /* 0x000000ffff317224 */ /* 0x000fe400078e0a31 */
[----:B------:R-:W-:-:S04]  /*2b60*/  IMAD.HI.U32 R52, R5, R69, RZ ;  /* 0x0000004505347227 */ /* 0x000fc800078e00ff */
[--C-:B------:R-:W-:Y:S02]  /*2b70*/  @!P1 IMAD.IADD R67, R67, 0x1, -R0.reuse ;  /* 0x0000000143439824 */ /* 0x100fe400078e0a00 */
[--C-:B------:R-:W-:Y:S02]  /*2b80*/  @!P6 IMAD.IADD R63, R63, 0x1, -R0.reuse ;  /* 0x000000013f3fe824 */ /* 0x100fe400078e0a00 */
[C---:B------:R-:W-:Y:S01]  /*2b90*/  IMAD R73, R0.reuse, R49, R73 ;  /* 0x0000003100497224 */ /* 0x040fe200078e0249 */
[C---:B------:R-:W-:Y:S01]  /*2ba0*/  ISETP.GT.U32.AND P1, PT, R0.reuse, R67, PT ;  /* 0x000000430000720c */ /* 0x040fe20003f24070 */
[----:B------:R-:W-:Y:S02]  /*2bb0*/  @!P4 IMAD.IADD R71, R71, 0x1, -R0 ;  /* 0x000000014747c824 */ /* 0x000fe400078e0a00 */
[----:B------:R-:W-:Y:S02]  /*2bc0*/  @!P3 IMAD.MOV R63, RZ, RZ, -R63 ;  /* 0x000000ffff3fb224 */ /* 0x000fe400078e0a3f */
[----:B------:R-:W-:Y:S01]  /*2bd0*/  IMAD.HI.U32 R49, R5, R75, RZ ;  /* 0x0000004b05317227 */ /* 0x000fe200078e00ff */
[----:B------:R-:W-:-:S03]  /*2be0*/  ISETP.GT.U32.AND P3, PT, R0, R71, PT ;  /* 0x000000470000720c */ /* 0x000fc60003f64070 */
[----:B------:R-:W-:-:S04]  /*2bf0*/  IMAD.HI.U32 R50, R5, R77, RZ ;  /* 0x0000004d05327227 */ /* 0x000fc800078e00ff */
[----:B------:R-:W-:Y:S02]  /*2c00*/  IMAD.MOV R52, RZ, RZ, -R52 ;  /* 0x000000ffff347224 */ /* 0x000fe400078e0a34 */
[----:B------:R-:W-:Y:S02]  /*2c10*/  IMAD.MOV R49, RZ, RZ, -R49 ;  /* 0x000000ffff317224 */ /* 0x000fe400078e0a31 */
[----:B------:R-:W-:Y:S02]  /*2c20*/  IMAD.MOV R50, RZ, RZ, -R50 ;  /* 0x000000ffff327224 */ /* 0x000fe400078e0a32 */
[C---:B------:R-:W-:Y:S02]  /*2c30*/  IMAD R69, R0.reuse, R52, R69 ;  /* 0x0000003400457224 */ /* 0x040fe400078e0245 */
[C---:B------:R-:W-:Y:S01]  /*2c40*/  IMAD R75, R0.reuse, R49, R75 ;  /* 0x00000031004b7224 */ /* 0x040fe200078e024b */
[----:B------:R-:W-:Y:S01]  /*2c50*/  MOV R49, 0x400 ;  /* 0x0000040000317802 */ /* 0x000fe20000000f00 */
[C---:B------:R-:W-:Y:S01]  /*2c60*/  IMAD R77, R0.reuse, R50, R77 ;  /* 0x00000032004d7224 */ /* 0x040fe200078e024d */
[----:B------:R-:W-:Y:S01]  /*2c70*/  ISETP.GT.U32.AND P6, PT, R0, R69, PT ;  /* 0x000000450000720c */ /* 0x000fe20003fc4070 */
[--C-:B------:R-:W-:Y:S01]  /*2c80*/  @!P3 IMAD.IADD R71, R71, 0x1, -R0.reuse ;  /* 0x000000014747b824 */ /* 0x100fe200078e0a00 */
[----:B------:R-:W-:Y:S01]  /*2c90*/  LEA R201, R8, R49, 0x18 ;  /* 0x0000003108c97211 */ /* 0x000fe200078ec0ff */
[----:B------:R-:W-:Y:S01]  /*2ca0*/  @!P1 IMAD.IADD R67, R67, 0x1, -R0 ;  /* 0x0000000143439824 */ /* 0x000fe200078e0a00 */
[C---:B------:R-:W-:Y:S01]  /*2cb0*/  ISETP.GT.U32.AND P3, PT, R0.reuse, R77, PT ;  /* 0x0000004d0000720c */ /* 0x040fe20003f64070 */
[----:B------:R-:W-:Y:S01]  /*2cc0*/  IMAD.HI.U32 R49, R5, R81, RZ ;  /* 0x0000005105317227 */ /* 0x000fe200078e00ff */
[----:B------:R-:W-:Y:S01]  /*2cd0*/  ISETP.GT.U32.AND P1, PT, R0, R73, PT ;  /* 0x000000490000720c */ /* 0x000fe20003f24070 */
[----:B------:R-:W-:Y:S02]  /*2ce0*/  STL [R1+0x258], R201 ;  /* 0x000258c901007387 */ /* 0x000fe40000100800 */
[----:B------:R-:W-:-:S02]  /*2cf0*/  IMAD.MOV R49, RZ, RZ, -R49 ;  /* 0x000000ffff317224 */ /* 0x000fc400078e0a31 */
[----:B------:R-:W-:Y:S02]  /*2d00*/  IMAD.SHL.U32 R8, R8, 0x40, RZ ;  /* 0x0000004008087824 */ /* 0x000fe400078e00ff */
[----:B------:R-:W-:Y:S02]  /*2d10*/  IMAD R81, R0, R49, R81 ;  /* 0x0000003100517224 */ /* 0x000fe400078e0251 */
[--C-:B------:R-:W-:Y:S01]  /*2d20*/  @!P6 IMAD.IADD R69, R69, 0x1, -R0.reuse ;  /* 0x000000014545e824 */ /* 0x100fe200078e0a00 */
[----:B------:R-:W-:Y:S01]  /*2d30*/  LOP3.LUT R49, R8, 0x80, RZ, 0xc0, !PT ;  /* 0x0000008008317812 */ /* 0x000fe200078ec0ff */
[--C-:B------:R-:W-:Y:S01]  /*2d40*/  @!P3 IMAD.IADD R77, R77, 0x1, -R0.reuse ;  /* 0x000000014d4db824 */ /* 0x100fe200078e0a00 */
[C---:B------:R-:W-:Y:S01]  /*2d50*/  ISETP.GT.U32.AND P3, PT, R0.reuse, R81, PT ;  /* 0x000000510000720c */ /* 0x040fe20003f64070 */
[----:B------:R-:W-:Y:S01]  /*2d60*/  @!P1 IMAD.IADD R73, R73, 0x1, -R0 ;  /* 0x0000000149499824 */ /* 0x000fe200078e0a00 */
[----:B------:R-:W-:Y:S01]  /*2d70*/  ISETP.GT.U32.AND P4, PT, R0, R69, PT ;  /* 0x000000450000720c */ /* 0x000fe20003f84070 */
[----:B------:R-:W-:Y:S01]  /*2d80*/  IMAD.HI.U32 R50, R5, R54, RZ ;  /* 0x0000003605327227 */ /* 0x000fe200078e00ff */
[----:B------:R-:W-:-:S02]  /*2d90*/  ISETP.GE.AND P6, PT, R58, RZ, PT ;  /* 0x000000ff3a00720c */ /* 0x000fc40003fc6270 */
[----:B------:R-:W-:Y:S01]  /*2da0*/  ISETP.GT.U32.AND P1, PT, R0, R73, PT ;  /* 0x000000490000720c */ /* 0x000fe20003f24070 */
[----:B------:R-:W-:Y:S01]  /*2db0*/  IMAD.MOV R83, RZ, RZ, -R50 ;  /* 0x000000ffff537224 */ /* 0x000fe200078e0a32 */
[----:B------:R-:W-:Y:S01]  /*2dc0*/  IABS R58, R80 ;  /* 0x00000050003a7213 */ /* 0x000fe20000000000 */
[----:B------:R-:W-:-:S04]  /*2dd0*/  IMAD.HI.U32 R52, R5, R79, RZ ;  /* 0x0000004f05347227 */ /* 0x000fc800078e00ff */
[----:B------:R-:W-:Y:S02]  /*2de0*/  IMAD R12, R12, 0x100, R49 ;  /* 0x000001000c0c7824 */ /* 0x000fe400078e0231 */
[C---:B------:R-:W-:Y:S01]  /*2df0*/  IMAD R49, R0.reuse, R83, R54 ;  /* 0x0000005300317224 */ /* 0x040fe200078e0236 */
[----:B------:R-:W-:Y:S01]  /*2e00*/  IABS R54, R76 ;  /* 0x0000004c00367213 */ /* 0x000fe20000000000 */
[----:B------:R-:W-:Y:S02]  /*2e10*/  IMAD.MOV R52, RZ, RZ, -R52 ;  /* 0x000000ffff347224 */ /* 0x000fe400078e0a34 */
[--C-:B------:R-:W-:Y:S01]  /*2e20*/  @!P3 IMAD.IADD R81, R81, 0x1, -R0.reuse ;  /* 0x000000015151b824 */ /* 0x100fe200078e0a00 */
[C---:B------:R-:W-:Y:S01]  /*2e30*/  ISETP.GT.U32.AND P3, PT, R0.reuse, R49, PT ;  /* 0x000000310000720c */ /* 0x040fe20003f64070 */
[C---:B------:R-:W-:Y:S02]  /*2e40*/  IMAD R79, R0.reuse, R52, R79 ;  /* 0x00000034004f7224 */ /* 0x040fe400078e024f */
[----:B------:R-:W-:Y:S01]  /*2e50*/  @!P4 IMAD.IADD R69, R69, 0x1, -R0 ;  /* 0x000000014545c824 */ /* 0x000fe200078e0a00 */
[----:B------:R-:W-:Y:S01]  /*2e60*/  ISETP.GT.U32.AND P4, PT, R0, R75, PT ;  /* 0x0000004b0000720c */ /* 0x000fe20003f84070 */
[----:B------:R-:W-:-:S04]  /*2e70*/  IMAD.HI.U32 R52, R5, R56, RZ ;  /* 0x0000003805347227 */ /* 0x000fc800078e00ff */
[----:B------:R-:W-:Y:S01]  /*2e80*/  @!P1 IMAD.IADD R73, R73, 0x1, -R0 ;  /* 0x0000000149499824 */ /* 0x000fe200078e0a00 */
[C---:B------:R-:W-:Y:S01]  /*2e90*/  ISETP.GT.U32.AND P1, PT, R0.reuse, R79, PT ;  /* 0x0000004f0000720c */ /* 0x040fe20003f24070 */
[----:B------:R-:W-:Y:S01]  /*2ea0*/  IMAD.MOV R85, RZ, RZ, -R52 ;  /* 0x000000ffff557224 */ /* 0x000fe200078e0a34 */
[----:B------:R-:W-:Y:S01]  /*2eb0*/  IABS R52, R74 ;  /* 0x0000004a00347213 */ /* 0x000fe20000000000 */
[----:B------:R-:W-:Y:S02]  /*2ec0*/  @!P3 IMAD.IADD R49, R49, 0x1, -R0 ;  /* 0x000000013131b824 */ /* 0x000fe400078e0a00 */
[----:B------:R-:W-:Y:S01]  /*2ed0*/  IMAD R83, R0, R85, R56 ;  /* 0x0000005500537224 */ /* 0x000fe200078e0238 */
[----:B------:R-:W-:Y:S01]  /*2ee0*/  IABS R56, R78 ;  /* 0x0000004e00387213 */ /* 0x000fe20000000000 */
[----:B------:R-:W-:Y:S01]  /*2ef0*/  @!P4 IMAD.IADD R75, R75, 0x1, -R0 ;  /* 0x000000014b4bc824 */ /* 0x000fe200078e0a00 */
[----:B------:R-:W-:Y:S01]  /*2f00*/  ISETP.GE.AND P4, PT, R60, RZ, PT ;  /* 0x000000ff3c00720c */ /* 0x000fe20003f86270 */
[----:B------:R-:W-:Y:S01]  /*2f10*/  IMAD.HI.U32 R8, R5, R52, RZ ;  /* 0x0000003405087227 */ /* 0x000fe200078e00ff */
[----:B------:R-:W-:-:S02]  /*2f20*/  ISETP.GT.U32.AND P3, PT, R0, R83, PT ;  /* 0x000000530000720c */ /* 0x000fc40003f64070 */
[----:B------:R-:W-:Y:S01]  /*2f30*/  LOP3.LUT R60, R9, 0xf8, RZ, 0xfc, !PT ;  /* 0x000000f8093c7812 */ /* 0x000fe200078efcff */
[----:B------:R-:W-:Y:S01]  /*2f40*/  @!P1 IMAD.IADD R79, R79, 0x1, -R0 ;  /* 0x000000014f4f9824 */ /* 0x000fe200078e0a00 */
[----:B------:R-:W-:Y:S01]  /*2f50*/  ISETP.GE.AND P1, PT, R62, RZ, PT ;  /* 0x000000ff3e00720c */ /* 0x000fe20003f26270 */
[----:B------:R-:W-:Y:S01]  /*2f60*/  IMAD.HI.U32 R9, R5, R54, RZ ;  /* 0x0000003605097227 */ /* 0x000fe200078e00ff */
[----:B------:R-:W-:-:S03]  /*2f70*/  IABS R62, R60 ;  /* 0x0000003c003e7213 */ /* 0x000fc60000000000 */
[----:B------:R-:W-:Y:S02]  /*2f80*/  IMAD.MOV R85, RZ, RZ, -R8 ;  /* 0x000000ffff557224 */ /* 0x000fe400078e0a08 */
[----:B------:R-:W-:Y:S01]  /*2f90*/  @!P5 IMAD.MOV R65, RZ, RZ, -R65 ;  /* 0x000000ffff41d224 */ /* 0x000fe200078e0a41 */
[----:B------:R-:W-:Y:S01]  /*2fa0*/  ISETP.GT.U32.AND P5, PT, R0, R81, PT ;  /* 0x000000510000720c */ /* 0x000fe20003fa4070 */
[----:B------:R-:W-:-:S04]  /*2fb0*/  IMAD.HI.U32 R50, R5, R56, RZ ;  /* 0x0000003805327227 */ /* 0x000fc800078e00ff */
[----:B------:R-:W-:Y:S02]  /*2fc0*/  IMAD.MOV R87, RZ, RZ, -R9 ;  /* 0x000000ffff577224 */ /* 0x000fe400078e0a09 */
[----:B------:R-:W-:-:S04]  /*2fd0*/  IMAD.HI.U32 R8, R5, R58, RZ ;  /* 0x0000003a05087227 */ /* 0x000fc800078e00ff */
[----:B------:R-:W-:Y:S02]  /*2fe0*/  IMAD R9, R0, R85, R52 ;  /* 0x0000005500097224 */ /* 0x000fe400078e0234 */
[----:B------:R-:W-:Y:S02]  /*2ff0*/  IMAD.IADD R84, R200, 0x1, R12 ;  /* 0x00000001c8547824 */ /* 0x000fe400078e020c */
[----:B------:R-:W-:Y:S01]  /*3000*/  IMAD.MOV.U32 R52, RZ, RZ, R62 ;  /* 0x000000ffff347224 */ /* 0x000fe200078e003e */
[----:B------:R-:W1:Y:S01]  /*3010*/  LDC R200, c[0x0][0x230] ;  /* 0x00008c00ffc87b82 */ /* 0x000e620000000800 */
[----:B------:R-:W-:Y:S01]  /*3020*/  @!P2 IMAD.MOV R69, RZ, RZ, -R69 ;  /* 0x000000ffff45a224 */ /* 0x000fe200078e0a45 */
[C---:B------:R-:W-:Y:S01]  /*3030*/  ISETP.GT.U32.AND P2, PT, R0.reuse, R79, PT ;  /* 0x0000004f0000720c */ /* 0x040fe20003f44070 */
[----:B------:R-:W-:Y:S01]  /*3040*/  IMAD.MOV R89, RZ, RZ, -R50 ;  /* 0x000000ffff597224 */ /* 0x000fe200078e0a32 */
[----:B------:R-:W-:Y:S01]  /*3050*/  STL [R1+0x360], R84 ;  /* 0x0003605401007387 */ /* 0x000fe20000100800 */
[----:B------:R-:W-:Y:S01]  /*3060*/  @!P3 IMAD.IADD R83, R83, 0x1, -R0 ;  /* 0x000000015353b824 */ /* 0x000fe200078e0a00 */
[----:B------:R-:W-:Y:S01]  /*3070*/  ISETP.GT.U32.AND P3, PT, R0, R75, PT ;  /* 0x0000004b0000720c */ /* 0x000fe20003f64070 */
[----:B------:R-:W-:Y:S01]  /*3080*/  IMAD.MOV R91, RZ, RZ, -R8 ;  /* 0x000000ffff5b7224 */ /* 0x000fe200078e0a08 */
[----:B------:R-:W-:Y:S01]  /*3090*/  IABS R8, R84 ;  /* 0x0000005400087213 */ /* 0x000fe20000000000 */
[----:B------:R-:W-:-:S04]  /*30a0*/  IMAD.HI.U32 R5, R5, R52, RZ ;  /* 0x0000003405057227 */ /* 0x000fc800078e00ff */
[C---:B------:R-:W-:Y:S02]  /*30b0*/  IMAD R85, R0.reuse, R87, R54 ;  /* 0x0000005700557224 */ /* 0x040fe400078e0236 */
[C---:B------:R-:W-:Y:S02]  /*30c0*/  IMAD R87, R0.reuse, R89, R56 ;  /* 0x0000005900577224 */ /* 0x040fe400078e0238 */
[C---:B------:R-:W-:Y:S02]  /*30d0*/  IMAD R89, R0.reuse, R91, R58 ;  /* 0x0000005b00597224 */ /* 0x040fe400078e023a */
[----:B------:R-:W-:Y:S02]  /*30e0*/  IMAD.MOV R91, RZ, RZ, -R5 ;  /* 0x000000ffff5b7224 */ /* 0x000fe400078e0a05 */
[----:B------:R-:W-:Y:S02]  /*30f0*/  IMAD.MOV.U32 R5, RZ, RZ, R8 ;  /* 0x000000ffff057224 */ /* 0x000fe400078e0008 */
[----:B------:R-:W-:Y:S01]  /*3100*/  @!P5 IMAD.IADD R81, R81, 0x1, -R0 ;  /* 0x000000015151d824 */ /* 0x000fe200078e0a00 */
[C---:B------:R-:W-:Y:S01]  /*3110*/  ISETP.GT.U32.AND P5, PT, R0.reuse, R89, PT ;  /* 0x000000590000720c */ /* 0x040fe20003fa4070 */
[----:B------:R-:W-:Y:S01]  /*3120*/  @!P0 IMAD.MOV R67, RZ, RZ, -R67 ;  /* 0x000000ffff438224 */ /* 0x000fe200078e0a43 */
[----:B------:R-:W-:Y:S01]  /*3130*/  ISETP.GT.U32.AND P0, PT, R0, R77, PT ;  /* 0x0000004d0000720c */ /* 0x000fe20003f04070 */
[----:B------:R-:W-:-:S04]  /*3140*/  IMAD.HI.U32 R3, R3, R5, RZ ;  /* 0x0000000503037227 */ /* 0x000fc800078e00ff */
[--C-:B------:R-:W-:Y:S01]  /*3150*/  @!P2 IMAD.IADD R79, R79, 0x1, -R0.reuse ;  /* 0x000000014f4fa824 */ /* 0x100fe200078e0a00 */
[C---:B------:R-:W-:Y:S01]  /*3160*/  ISETP.GT.U32.AND P2, PT, R0.reuse, R87, PT ;  /* 0x000000570000720c */ /* 0x040fe20003f44070 */
[--C-:B------:R-:W-:Y:S01]  /*3170*/  @!P3 IMAD.IADD R75, R75, 0x1, -R0.reuse ;  /* 0x000000014b4bb824 */ /* 0x100fe200078e0a00 */
[C---:B------:R-:W-:Y:S01]  /*3180*/  ISETP.GT.U32.AND P3, PT, R0.reuse, R9, PT ;  /* 0x000000090000720c */ /* 0x040fe20003f64070 */
[----:B------:R-:W-:Y:S02]  /*3190*/  IMAD.MOV R3, RZ, RZ, -R3 ;  /* 0x000000ffff037224 */ /* 0x000fe400078e0a03 */
[----:B------:R-:W-:Y:S01]  /*31a0*/  @!P6 IMAD.MOV R71, RZ, RZ, -R71 ;  /* 0x000000ffff47e224 */ /* 0x000fe200078e0a47 */
[----:B------:R-:W-:Y:S01]  /*31b0*/  ISETP.GT.U32.AND P6, PT, R0, R49, PT ;  /* 0x000000310000720c */ /* 0x000fe20003fc4070 */
[----:B------:R-:W-:Y:S02]  /*31c0*/  IMAD R5, R2, R3, R5 ;  /* 0x0000000302057224 */ /* 0x000fe400078e0205 */
[----:B------:R-:W-:-:S02]  /*31d0*/  @!P5 IMAD.IADD R89, R89, 0x1, -R0 ;  /* 0x000000015959d824 */ /* 0x000fc400078e0a00 */
[----:B------:R-:W-:Y:S01]  /*31e0*/  @!P4 IMAD.MOV R73, RZ, RZ, -R73 ;  /* 0x000000ffff49c224 */ /* 0x000fe200078e0a49 */
[----:B------:R-:W-:Y:S01]  /*31f0*/  ISETP.GT.U32.AND P5, PT, R2, R5, PT ;  /* 0x000000050200720c */ /* 0x000fe20003fa4070 */
[--C-:B------:R-:W-:Y:S01]  /*3200*/  @!P0 IMAD.IADD R77, R77, 0x1, -R0.reuse ;  /* 0x000000014d4d8824 */ /* 0x100fe200078e0a00 */
[C---:B------:R-:W-:Y:S01]  /*3210*/  ISETP.GT.U32.AND P4, PT, R0.reuse, R83, PT ;  /* 0x000000530000720c */ /* 0x040fe20003f84070 */
[--C-:B------:R-:W-:Y:S01]  /*3220*/  @!P2 IMAD.IADD R87, R87, 0x1, -R0.reuse ;  /* 0x000000015757a824 */ /* 0x100fe200078e0a00 */
[----:B------:R-:W-:Y:S01]  /*3230*/  ISETP.GT.U32.AND P0, PT, R0, R85, PT ;  /* 0x000000550000720c */ /* 0x000fe20003f04070 */
[----:B------:R-:W-:Y:S01]  /*3240*/  @!P3 IMAD.IADD R9, R9, 0x1, -R0 ;  /* 0x000000010909b824 */ /* 0x000fe200078e0a00 */
[----:B------:R-:W-:Y:S01]  /*3250*/  ISETP.GE.AND P2, PT, R70, RZ, PT ;  /* 0x000000ff4600720c */ /* 0x000fe20003f46270 */
[----:B------:R-:W-:Y:S01]  /*3260*/  IMAD R91, R0, R91, R52 ;  /* 0x0000005b005b7224 */ /* 0x000fe200078e0234 */
[----:B------:R-:W-:Y:S01]  /*3270*/  ISETP.GE.AND P3, PT, R66, RZ, PT ;  /* 0x000000ff4200720c */ /* 0x000fe20003f66270 */
[----:B------:R-:W-:Y:S01]  /*3280*/  @!P1 IMAD.MOV R75, RZ, RZ, -R75 ;  /* 0x000000ffff4b9224 */ /* 0x000fe200078e0a4b */
[C---:B------:R-:W-:Y:S01]  /*3290*/  ISETP.GT.U32.AND P1, PT, R0.reuse, R9, PT ;  /* 0x000000090000720c */ /* 0x040fe20003f24070 */
[----:B------:R-:W-:Y:S01]  /*32a0*/  @!P6 IMAD.IADD R49, R49, 0x1, -R0 ;  /* 0x000000013131e824 */ /* 0x000fe200078e0a00 */
[----:B------:R-:W-:Y:S01]  /*32b0*/  ISETP.GT.U32.AND P6, PT, R0, R91, PT ;  /* 0x0000005b0000720c */ /* 0x000fe20003fc4070 */
[----:B------:R-:W-:Y:S01]  /*32c0*/  @!P5 IMAD.IADD R5, R5, 0x1, -R2 ;  /* 0x000000010505d824 */ /* 0x000fe200078e0a02 */
[----:B------:R-:W-:Y:S01]  /*32d0*/  ISETP.GE.AND P5, PT, R72, RZ, PT ;  /* 0x000000ff4800720c */ /* 0x000fe20003fa6270 */
[--C-:B------:R-:W-:Y:S01]  /*32e0*/  @!P4 IMAD.IADD R83, R83, 0x1, -R0.reuse ;  /* 0x000000015353c824 */ /* 0x100fe200078e0a00 */
[----:B------:R-:W-:Y:S01]  /*32f0*/  ISETP.GE.AND P4, PT, R64, RZ, PT ;  /* 0x000000ff4000720c */ /* 0x000fe20003f86270 */
[--C-:B------:R-:W-:Y:S01]  /*3300*/  @!P0 IMAD.IADD R85, R85, 0x1, -R0.reuse ;  /* 0x0000000155558824 */ /* 0x100fe200078e0a00 */
[----:B------:R-:W-:Y:S01]  /*3310*/  ISETP.GE.AND P0, PT, R68, RZ, PT ;  /* 0x000000ff4400720c */ /* 0x000fe20003f06270 */
[----:B------:R-:W-:Y:S01]  /*3320*/  @!P2 IMAD.MOV R49, RZ, RZ, -R49 ;  /* 0x000000ffff31a224 */ /* 0x000fe200078e0a31 */
[----:B------:R-:W-:Y:S01]  /*3330*/  ISETP.GT.U32.AND P2, PT, R2, R5, PT ;  /* 0x000000050200720c */ /* 0x000fe20003f44070 */
[----:B------:R-:W-:Y:S01]  /*3340*/  @!P3 IMAD.MOV R79, RZ, RZ, -R79 ;  /* 0x000000ffff4fb224 */ /* 0x000fe200078e0a4f */
[----:B------:R-:W-:Y:S01]  /*3350*/  ISETP.GT.U32.AND P3, PT, R0, R89, PT ;  /* 0x000000590000720c */ /* 0x000fe20003f64070 */
[--C-:B------:R-:W-:Y:S01]  /*3360*/  @!P1 IMAD.IADD R9, R9, 0x1, -R0.reuse ;  /* 0x0000000109099824 */ /* 0x100fe200078e0a00 */
[----:B------:R-:W-:Y:S01]  /*3370*/  ISETP.GE.AND P1, PT, R74, RZ, PT ;  /* 0x000000ff4a00720c */ /* 0x000fe20003f26270 */
[----:B------:R-:W-:Y:S01]  /*3380*/  @!P6 IMAD.IADD R91, R91, 0x1, -R0 ;  /* 0x000000015b5be824 */ /* 0x000fe200078e0a00 */
[----:B------:R-:W-:Y:S01]  /*3390*/  ISETP.GT.U32.AND P6, PT, R0, R87, PT ;  /* 0x000000570000720c */ /* 0x000fe20003fc4070 */
[----:B------:R-:W-:Y:S01]  /*33a0*/  @!P5 IMAD.MOV R83, RZ, RZ, -R83 ;  /* 0x000000ffff53d224 */ /* 0x000fe200078e0a53 */
[----:B------:R-:W-:Y:S01]  /*33b0*/  ISETP.GE.AND P5, PT, R84, RZ, PT ;  /* 0x000000ff5400720c */ /* 0x000fe20003fa6270 */
[----:B------:R-:W-:Y:S01]  /*33c0*/  @!P4 IMAD.MOV R77, RZ, RZ, -R77 ;  /* 0x000000ffff4dc224 */ /* 0x000fe200078e0a4d */
[C---:B------:R-:W-:Y:S01]  /*33d0*/  ISETP.GT.U32.AND P4, PT, R0.reuse, R85, PT ;  /* 0x000000550000720c */ /* 0x040fe20003f84070 */
[----:B------:R-:W-:Y:S01]  /*33e0*/  @!P0 IMAD.MOV R81, RZ, RZ, -R81 ;  /* 0x000000ffff518224 */ /* 0x000fe200078e0a51 */
[----:B------:R-:W-:Y:S01]  /*33f0*/  ISETP.GT.U32.AND P0, PT, R0, R91, PT ;  /* 0x0000005b0000720c */ /* 0x000fe20003f04070 */
[----:B------:R-:W-:Y:S01]  /*3400*/  @!P2 IMAD.IADD R5, R5, 0x1, -R2 ;  /* 0x000000010505a824 */ /* 0x000fe200078e0a02 */
[----:B------:R-:W-:Y:S01]  /*3410*/  ISETP.NE.AND P2, PT, R86, RZ, PT ;  /* 0x000000ff5600720c */ /* 0x000fe20003f45270 */
[----:B------:R-:W2:Y:S01]  /*3420*/  LDC.64 R2, c[0x0][0x238] ;  /* 0x00008e00ff027b82 */ /* 0x000ea20000000a00 */
[--C-:B------:R-:W-:Y:S01]  /*3430*/  @!P3 IMAD.IADD R89, R89, 0x1, -R0.reuse ;  /* 0x000000015959b824 */ /* 0x100fe200078e0a00 */
[----:B------:R-:W-:Y:S01]  /*3440*/  ISETP.GE.AND P3, PT, R80, RZ, PT ;  /* 0x000000ff5000720c */ /* 0x000fe20003f66270 */
[----:B------:R-:W-:Y:S01]  /*3450*/  @!P1 IMAD.MOV R9, RZ, RZ, -R9 ;  /* 0x000000ffff099224 */ /* 0x000fe200078e0a09 */
[----:B------:R-:W-:Y:S01]  /*3460*/  ISETP.NE.AND P1, PT, R82, RZ, PT ;  /* 0x000000ff5200720c */ /* 0x000fe20003f25270 */
[----:B------:R-:W-:Y:S01]  /*3470*/  @!P6 IMAD.IADD R87, R87, 0x1, -R0 ;  /* 0x000000015757e824 */ /* 0x000fe200078e0a00 */
[----:B------:R-:W-:Y:S01]  /*3480*/  ISETP.GE.AND P6, PT, R78, RZ, PT ;  /* 0x000000ff4e00720c */ /* 0x000fe20003fc6270 */
[----:B------:R-:W-:-:S02]  /*3490*/  @!P5 IMAD.MOV R5, RZ, RZ, -R5 ;  /* 0x000000ffff05d224 */ /* 0x000fc400078e0a05 */
[--C-:B------:R-:W-:Y:S01]  /*34a0*/  @!P4 IMAD.IADD R85, R85, 0x1, -R0.reuse ;  /* 0x000000015555c824 */ /* 0x100fe200078e0a00 */
[----:B------:R-:W-:Y:S01]  /*34b0*/  ISETP.GE.AND P4, PT, R76, RZ, PT ;  /* 0x000000ff4c00720c */ /* 0x000fe20003f86270 */
[----:B------:R-:W-:Y:S01]  /*34c0*/  @!P0 IMAD.IADD R91, R91, 0x1, -R0 ;  /* 0x000000015b5b8824 */ /* 0x000fe200078e0a00 */
[----:B------:R-:W-:Y:S01]  /*34d0*/  ISETP.GE.AND P0, PT, R60, RZ, PT ;  /* 0x000000ff3c00720c */ /* 0x000fe20003f06270 */
[C---:B------:R-:W-:Y:S01]  /*34e0*/  VIADD R8, R198.reuse, 0xffffffff ;  /* 0xffffffffc6087836 */ /* 0x040fe20000000000 */
[----:B------:R-:W-:Y:S01]  /*34f0*/  LOP3.LUT R0, RZ, R86, RZ, 0x33, !PT ;  /* 0x00000056ff007212 */ /* 0x000fe200078e33ff */
[----:B------:R-:W-:Y:S02]  /*3500*/  @!P3 IMAD.MOV R89, RZ, RZ, -R89 ;  /* 0x000000ffff59b224 */ /* 0x000fe400078e0a59 */
[----:B------:R-:W-:Y:S01]  /*3510*/  @!P1 LOP3.LUT R5, RZ, R82, RZ, 0x33, !PT ;  /* 0x00000052ff059212 */ /* 0x000fe200078e33ff */
[----:B------:R-:W-:Y:S01]  /*3520*/  VIADD R12, R198, 0xfffffffb ;  /* 0xfffffffbc60c7836 */ /* 0x000fe20000000000 */
[C---:B------:R-:W-:Y:S01]  /*3530*/  SEL R4, R0.reuse, R4, !P2 ;  /* 0x0000000400047207 */ /* 0x040fe20005000000 */
[----:B------:R-:W-:Y:S01]  /*3540*/  @!P6 IMAD.MOV R87, RZ, RZ, -R87 ;  /* 0x000000ffff57e224 */ /* 0x000fe200078e0a57 */
[C---:B------:R-:W-:Y:S01]  /*3550*/  SEL R6, R0.reuse, R6, !P2 ;  /* 0x0000000600067207 */ /* 0x040fe20005000000 */
[----:B------:R-:W-:Y:S01]  /*3560*/  IMAD R138, R5, R199, RZ ;  /* 0x000000c7058a7224 */ /* 0x000fe200078e02ff */
[C---:B------:R-:W-:Y:S01]  /*3570*/  SEL R7, R0.reuse, R7, !P2 ;  /* 0x0000000700077207 */ /* 0x040fe20005000000 */
[----:B------:R-:W-:Y:S01]  /*3580*/  @!P4 IMAD.MOV R85, RZ, RZ, -R85 ;  /* 0x000000ffff55c224 */ /* 0x000fe200078e0a55 */
[----:B------:R-:W-:Y:S01]  /*3590*/  SEL R10, R0, R10, !P2 ;  /* 0x0000000a000a7207 */ /* 0x000fe20005000000 */
[----:B------:R-:W-:Y:S01]  /*35a0*/  @!P0 IMAD.MOV R91, RZ, RZ, -R91 ;  /* 0x000000ffff5b8224 */ /* 0x000fe200078e0a5b */
[----:B------:R-:W-:Y:S01]  /*35b0*/  STL [R1+0x2bc], R138 ;  /* 0x0002bc8a01007387 */ /* 0x000fe20000100800 */
[----:B--2---:R-:W-:Y:S01]  /*35c0*/  IMAD.SHL.U32 R148, R2, 0x4, RZ ;  /* 0x0000000402947824 */ /* 0x004fe200078e00ff */
[----:B------:R-:W-:Y:S01]  /*35d0*/  SEL R11, R0, R11, !P2 ;  /* 0x0000000b000b7207 */ /* 0x000fe20005000000 */
[----:B------:R-:W-:Y:S01]  /*35e0*/  IMAD.SHL.U32 R144, R2, 0x2, RZ ;  /* 0x0000000202907824 */ /* 0x000fe200078e00ff */
[----:B------:R-:W-:Y:S01]  /*35f0*/  SEL R13, R0, R13, !P2 ;  /* 0x0000000d000d7207 */ /* 0x000fe20005000000 */
[----:B------:R-:W-:Y:S01]  /*3600*/  IMAD R146, R2, 0x3, RZ ;  /* 0x0000000302927824 */ /* 0x000fe200078e02ff */
[----:B------:R-:W-:Y:S01]  /*3610*/  SEL R15, R0, R15, !P2 ;  /* 0x0000000f000f7207 */ /* 0x000fe20005000000 */
[----:B------:R-:W-:Y:S01]  /*3620*/  IMAD R165, R2, 0xc, RZ ;  /* 0x0000000c02a57824 */ /* 0x000fe200078e02ff */
[----:B------:R-:W-:Y:S01]  /*3630*/  SEL R16, R0, R16, !P2 ;  /* 0x0000001000107207 */ /* 0x000fe20005000000 */
[----:B------:R-:W-:Y:S01]  /*3640*/  IMAD R150, R2, 0x5, RZ ;  /* 0x0000000502967824 */ /* 0x000fe200078e02ff */
[C---:B------:R-:W-:Y:S01]  /*3650*/  SEL R17, R0.reuse, R17, !P2 ;  /* 0x0000001100117207 */ /* 0x040fe20005000000 */
[----:B------:R-:W-:Y:S01]  /*3660*/  STL [R1+0x24c], R148 ;  /* 0x00024c9401007387 */ /* 0x000fe20000100800 */
        /* <DEDUP_REMOVED lines=15> */
[----:B------:R-:W-:Y:S01]  /*3760*/  IMAD R210, R209, R3, RZ ;  /* 0x00000003d1d27224 */ /* 0x000fe200078e02ff */
[C---:B------:R-:W-:Y:S01]  /*3770*/  SEL R26, R0.reuse, R26, !P2 ;  /* 0x0000001a001a7207 */ /* 0x040fe20005000000 */
[----:B------:R-:W-:Y:S01]  /*3780*/  STL [R1+0x348], R150 ;  /* 0x0003489601007387 */ /* 0x000fe20000100800 */
[----:B------:R-:W-:Y:S01]  /*3790*/  SEL R27, R0, R27, !P2 ;  /* 0x0000001b001b7207 */ /* 0x000fe20005000000 */
[----:B------:R-:W-:Y:S01]  /*37a0*/  IMAD.SHL.U32 R157, R2, 0x8, RZ ;  /* 0x00000008029d7824 */ /* 0x000fe200078e00ff */
        /* <DEDUP_REMOVED lines=31> */
[----:B------:R-:W-:Y:S01]  /*39a0*/  IMAD.SHL.U32 R173, R2, 0x10, RZ ;  /* 0x0000001002ad7824 */ /* 0x000fe200078e00ff */
[----:B------:R-:W-:Y:S01]  /*39b0*/  SEL R239, R0, R44, !P2 ;  /* 0x0000002c00ef7207 */ /* 0x000fe20005000000 */
[----:B------:R-:W-:Y:S01]  /*39c0*/  IMAD R4, R4, UR8, RZ ;  /* 0x0000000804047c24 */ /* 0x000fe2000f8e02ff */
        /* <DEDUP_REMOVED lines=15> */
[----:B------:R-:W-:Y:S01]  /*3ac0*/  IMAD R6, R6, UR8, RZ ;  /* 0x0000000806067c24 */ /* 0x000fe2000f8e02ff */
[C---:B------:R-:W-:Y:S01]  /*3ad0*/  SEL R230, R0.reuse, R59, !P2 ;  /* 0x0000003b00e67207 */ /* 0x040fe20005000000 */
[----:B------:R-:W-:Y:S01]  /*3ae0*/  STL [R1+0x2a0], R173 ;  /* 0x0002a0ad01007387 */ /* 0x000fe20000100800 */
[----:B------:R-:W-:Y:S01]  /*3af0*/  SEL R229, R0, R61, !P2 ;  /* 0x0000003d00e57207 */ /* 0x000fe20005000000 */
[----:B------:R-:W-:Y:S01]  /*3b00*/  IMAD R136, R2, 0x15, RZ ;  /* 0x0000001502887824 */ /* 0x000fe200078e02ff */
[C---:B------:R-:W-:Y:S01]  /*3b10*/  SEL R228, R0.reuse, R63, !P2 ;  /* 0x0000003f00e47207 */ /* 0x040fe20005000000 */
        /* <DEDUP_REMOVED lines=15> */
[C---:B------:R-:W-:Y:S01]  /*3c10*/  SEL R220, R0.reuse, R79, !P2 ;  /* 0x0000004f00dc7207 */ /* 0x040fe20005000000 */
        /* <DEDUP_REMOVED lines=17> */
[----:B------:R-:W-:Y:S01]  /*3d30*/  SEL R211, R0, R211, !P2 ;  /* 0x000000d300d37207 */ /* 0x000fe20005000000 */
[----:B------:R-:W-:Y:S01]  /*3d40*/  VIADD R0, R198, 0xfffffffe ;  /* 0xfffffffec6007836 */ /* 0x000fe20000000000 */
[----:B------:R-:W-:Y:S01]  /*3d50*/  ISETP.GE.U32.AND P4, PT, R8, 0x7fffffe0, PT ;  /* 0x7fffffe00800780c */ /* 0x000fe20003f86070 */
[----:B------:R-:W-:Y:S01]  /*3d60*/  VIADD R8, R198, 0xfffffffd ;  /* 0xfffffffdc6087836 */ /* 0x000fe20000000000 */
[----:B------:R2:W-:Y:S01]  /*3d70*/  STL [R1+0x25c], R6 ;  /* 0x00025c0601007387 */ /* 0x0005e20000100800 */
[----:B------:R-:W-:Y:S01]  /*3d80*/  IMAD R18, R18, UR8, RZ ;  /* 0x0000000812127c24 */ /* 0x000fe2000f8e02ff */
[----:B------:R-:W-:Y:S01]  /*3d90*/  ISETP.GE.U32.AND P1, PT, R0, 0x7fffffdf, PT ;  /* 0x7fffffdf0000780c */ /* 0x000fe20003f26070 */
[----:B------:R-:W-:Y:S01]  /*3da0*/  IMAD.SHL.U32 R0, R210, 0x4, RZ ;  /* 0x00000004d2007824 */ /* 0x000fe200078e00ff */
[----:B------:R-:W-:Y:S01]  /*3db0*/  ISETP.GE.U32.AND P0, PT, R8, 0x7fffffde, PT ;  /* 0x7fffffde0800780c */ /* 0x000fe20003f06070 */
[----:B------:R3:W-:Y:S01]  /*3dc0*/  STL [R1+0x250], R7 ;  /* 0x0002500701007387 */ /* 0x0007e20000100800 */
[----:B------:R-:W-:Y:S01]  /*3dd0*/  IMAD R19, R19, UR8, RZ ;  /* 0x0000000813137c24 */ /* 0x000fe2000f8e02ff */
[----:B------:R-:W-:Y:S01]  /*3de0*/  ISETP.GE.U32.AND P3, PT, R12, 0x7fffffdc, PT ;  /* 0x7fffffdc0c00780c */ /* 0x000fe20003f66070 */
[----:B------:R-:W-:Y:S01]  /*3df0*/  IMAD R20, R20, UR8, RZ ;  /* 0x0000000814147c24 */ /* 0x000fe2000f8e02ff */
[----:B------:R-:W-:Y:S01]  /*3e00*/  IADD3 R8, P5, R0, UR6, RZ ;  /* 0x0000000600087c10 */ /* 0x000fe2000ffbe0ff */
[----:B------:R-:W-:Y:S01]  /*3e10*/  IMAD R21, R21, UR8, RZ ;  /* 0x0000000815157c24 */ /* 0x000fe2000f8e02ff */
[----:B------:R-:W-:Y:S01]  /*3e20*/  STL [R1+0x248], R10 ;  /* 0x0002480a01007387 */ /* 0x000fe20000100800 */
[----:B------:R-:W-:Y:S01]  /*3e30*/  IMAD R22, R22, UR8, RZ ;  /* 0x0000000816167c24 */ /* 0x000fe2000f8e02ff */
[----:B------:R-:W-:Y:S01]  /*3e40*/  LEA.HI.X.SX32 R5, R210, UR7, 0x2, P5 ;  /* 0x00000007d2057c11 */ /* 0x000fe2000a8f16ff */
[----:B------:R-:W-:Y:S01]  /*3e50*/  IMAD R23, R23, UR8, RZ ;  /* 0x0000000817177c24 */ /* 0x000fe2000f8e02ff */
[-C--:B------:R-:W-:Y:S01]  /*3e60*/  LEA R134, P5, R4, R8.reuse, 0x2 ;  /* 0x0000000804867211 */ /* 0x080fe200078a10ff */
[----:B------:R-:W-:Y:S01]  /*3e70*/  IMAD R24, R24, UR8, RZ ;  /* 0x0000000818187c24 */ /* 0x000fe2000f8e02ff */
[-C--:B------:R-:W-:Y:S01]  /*3e80*/  LEA R72, P6, R6, R8.reuse, 0x2 ;  /* 0x0000000806487211 */ /* 0x080fe200078c10ff */
[----:B------:R-:W-:Y:S01]  /*3e90*/  IMAD R25, R25, UR8, RZ ;  /* 0x0000000819197c24 */ /* 0x000fe2000f8e02ff */
[-C--:B------:R-:W-:Y:S01]  /*3ea0*/  LEA.HI.X.SX32 R135, R4, R5.reuse, 0x2, P5 ;  /* 0x0000000504877211 */ /* 0x080fe200028f16ff */
        /* <DEDUP_REMOVED lines=9> */
[-C--:B--2---:R-:W-:Y:S01]  /*3f40*/  LEA R6, P5, R11, R8.reuse, 0x2 ;  /* 0x000000080b067211 */ /* 0x084fe200078a10ff */
[----:B------:R-:W-:Y:S01]  /*3f50*/  IMAD R252, R252, UR8, RZ ;  /* 0x00000008fcfc7c24 */ /* 0x000fe2000f8e02ff */
[-C--:B------:R-:W-:Y:S01]  /*3f60*/  LEA.HI.X.SX32 R71, R10, R5.reuse, 0x2, P6 ;  /* 0x000000050a477211 */ /* 0x080fe200030f16ff */
[----:B------:R-:W-:Y:S01]  /*3f70*/  IMAD R251, R251, UR8, RZ ;  /* 0x00000008fbfb7c24 */ /* 0x000fe2000f8e02ff */
[-C--:B------:R-:W-:Y:S01]  /*3f80*/  LEA R68, P6, R13, R8.reuse, 0x2 ;  /* 0x000000080d447211 */ /* 0x080fe200078c10ff */
[----:B------:R-:W-:Y:S01]  /*3f90*/  IMAD R250, R250, UR8, RZ ;  /* 0x00000008fafa7c24 */ /* 0x000fe2000f8e02ff */
[-C--:B---3--:R-:W-:Y:S01]  /*3fa0*/  LEA.HI.X.SX32 R7, R11, R5.reuse, 0x2, P5 ;  /* 0x000000050b077211 */ /* 0x088fe200028f16ff */
        /* <DEDUP_REMOVED lines=28> */
[----:B------:R-:W-:Y:S01]  /*4170*/  STL [R1+0x244], R11 ;  /* 0x0002440b01007387 */ /* 0x000fe20000100800 */
        /* <DEDUP_REMOVED lines=67> */
[----:B------:R2:W-:Y:S01]  /*45b0*/  STL [R1+0x200], R30 ;  /* 0x0002001e01007387 */ /* 0x0005e20000100800 */
        /* <DEDUP_REMOVED lines=17> */
[----:B------:R-:W-:Y:S01]  /*46d0*/  IMAD.SHL.U32 R3, R138, 0x4, RZ ;  /* 0x000000048a037824 */ /* 0x000fe200078e00ff */
[-C--:B------:R-:W-:Y:S01]  /*46e0*/  LEA.HI.X.SX32 R41, R241, R5.reuse, 0x2, P6 ;  /* 0x00000005f1297211 */ /* 0x080fe200030f16ff */
[----:B------:R-:W-:Y:S01]  /*46f0*/  VIADD R9, R198, 0xfffffffc ;  /* 0xfffffffcc6097836 */ /* 0x000fe20000000000 */
[CC--:B------:R-:W-:Y:S01]  /*4700*/  LEA R38, P6, R239.reuse, R8.reuse, 0x2 ;  /* 0x00000008ef267211 */ /* 0x0c0fe200078c10ff */
[----:B------:R-:W-:Y:S01]  /*4710*/  IMAD R154, R2, 0x24, RZ ;  /* 0x00000024029a7824 */ /* 0x000fe200078e02ff */
[-C--:B------:R-:W-:Y:S01]  /*4720*/  LEA.HI.X.SX32 R103, R240, R5.reuse, 0x2, P5 ;  /* 0x00000005f0677211 */ /* 0x080fe200028f16ff */
[----:B------:R-:W-:Y:S01]  /*4730*/  IMAD R156, R2, 0x28, RZ ;  /* 0x00000028029c7824 */ /* 0x000fe200078e02ff */
[-C--:B------:R-:W-:Y:S01]  /*4740*/  LEA R100, P5, R238, R8.reuse, 0x2 ;  /* 0x00000008ee647211 */ /* 0x080fe200078a10ff */
[C---:B------:R-:W-:Y:S01]  /*4750*/  IMAD R158, R2.reuse, 0x2c, RZ ;  /* 0x0000002c029e7824 */ /* 0x040fe200078e02ff */
[-C--:B------:R-:W-:Y:S01]  /*4760*/  LEA.HI.X.SX32 R39, R239, R5.reuse, 0x2, P6 ;  /* 0x00000005ef277211 */ /* 0x080fe200030f16ff */
[C---:B------:R-:W-:Y:S01]  /*4770*/  IMAD R160, R2.reuse, 0x30, RZ ;  /* 0x0000003002a07824 */ /* 0x040fe200078e02ff */
        /* <DEDUP_REMOVED lines=24> */
[CC--:B--2---:R-:W-:Y:S01]  /*4900*/  LEA R30, P6, R231.reuse, R8.reuse, 0x2 ;  /* 0x00000008e71e7211 */ /* 0x0c4fe200078c10ff */
        /* <DEDUP_REMOVED lines=14> */
[----:B------:R-:W-:Y:S01]  /*49f0*/  IMAD R196, R2, 0x78, RZ ;  /* 0x0000007802c47824 */ /* 0x000fe200078e02ff */
[CC--:B------:R-:W-:Y:S01]  /*4a00*/  LEA R26, P6, R227.reuse, R8.reuse, 0x2 ;  /* 0x00000008e31a7211 */ /* 0x0c0fe200078c10ff */
[----:B------:R2:W-:Y:S01]  /*4a10*/  STL [R1+0x2c0], R3 ;  /* 0x0002c00301007387 */ /* 0x0005e20000100800 */
[-C--:B------:R-:W-:Y:S01]  /*4a20*/  LEA.HI.X.SX32 R91, R228, R5.reuse, 0x2, P5 ;  /* 0x00000005e45b7211 */ /* 0x080fe200028f16ff */
[----:B------:R-:W-:Y:S01]  /*4a30*/  IMAD R202, R2, 0x1d, RZ ;  /* 0x0000001d02ca7824 */ /* 0x000fe200078e02ff */
[-C--:B------:R-:W-:Y:S01]  /*4a40*/  LEA R88, P5, R226, R8.reuse, 0x2 ;  /* 0x00000008e2587211 */ /* 0x080fe200078a10ff */
[----:B------:R3:W-:Y:S01]  /*4a50*/  STL [R1+0x284], R15 ;  /* 0x0002840f01007387 */ /* 0x0007e20000100800 */
[-C--:B------:R-:W-:Y:S01]  /*4a60*/  LEA.HI.X.SX32 R27, R227, R5.reuse, 0x2, P6 ;  /* 0x00000005e31b7211 */ /* 0x080fe200030f16ff */
[----:B------:R-:W-:Y:S01]  /*4a70*/  IMAD R199, R2, 0x1e, RZ ;  /* 0x0000001e02c77824 */ /* 0x000fe200078e02ff */
[CC--:B------:R-:W-:Y:S01]  /*4a80*/  LEA R24, P6, R225.reuse, R8.reuse, 0x2 ;  /* 0x00000008e1187211 */ /* 0x0c0fe200078c10ff */
[----:B------:R4:W-:Y:S01]  /*4a90*/  STL [R1+0x280], R193 ;  /* 0x000280c101007387 */ /* 0x0009e20000100800 */
[-C--:B------:R-:W-:Y:S01]  /*4aa0*/  LEA.HI.X.SX32 R89, R226, R5.reuse, 0x2, P5 ;  /* 0x00000005e2597211 */ /* 0x080fe200028f16ff */
[----:B------:R-:W-:Y:S01]  /*4ab0*/  IMAD.IADD R207, R14, 0x1, R201 ;  /* 0x000000010ecf7824 */ /* 0x000fe200078e02c9 */
[----:B------:R-:W-:Y:S01]  /*4ac0*/  LEA R86, P5, R224, R8, 0x2 ;  /* 0x00000008e0567211 */ /* 0x000fe200078a10ff */
[----:B------:R5:W-:Y:S01]  /*4ad0*/  STL [R1+0x27c], R195 ;  /* 0x00027cc301007387 */ /* 0x000be20000100800 */
[----:B------:R-:W-:-:S02]  /*4ae0*/  LEA.HI.X.SX32 R25, R225, R5, 0x2, P6 ;  /* 0x00000005e1197211 */ /* 0x000fc400030f16ff */
[CC--:B------:R-:W-:Y:S01]  /*4af0*/  LEA R22, P6, R223.reuse, R8.reuse, 0x2 ;  /* 0x00000008df167211 */ /* 0x0c0fe200078c10ff */
[----:B------:R-:W-:Y:S01]  /*4b00*/  STL [R1+0x278], R202 ;  /* 0x000278ca01007387 */ /* 0x000fe20000100800 */
[-C--:B------:R-:W-:Y:S02]  /*4b10*/  LEA.HI.X.SX32 R87, R224, R5.reuse, 0x2, P5 ;  /* 0x00000005e0577211 */ /* 0x080fe400028f16ff */
[CC--:B------:R-:W-:Y:S01]  /*4b20*/  LEA R84, P5, R222.reuse, R8.reuse, 0x2 ;  /* 0x00000008de547211 */ /* 0x0c0fe200078a10ff */
[----:B------:R1:W-:Y:S01]  /*4b30*/  STL [R1+0x274], R199 ;  /* 0x000274c701007387 */ /* 0x0003e20000100800 */
[-C--:B------:R-:W-:Y:S02]  /*4b40*/  LEA.HI.X.SX32 R23, R223, R5.reuse, 0x2, P6 ;  /* 0x00000005df177211 */ /* 0x080fe400030f16ff */
[----:B------:R-:W-:Y:S02]  /*4b50*/  LEA R20, P6, R221, R8, 0x2 ;  /* 0x00000008dd147211 */ /* 0x000fe400078c10ff */
[----:B------:R-:W-:-:S02]  /*4b60*/  LEA.HI.X.SX32 R85, R222, R5, 0x2, P5 ;  /* 0x00000005de557211 */ /* 0x000fc400028f16ff */
[CC--:B------:R-:W-:Y:S02]  /*4b70*/  LEA R82, P5, R220.reuse, R8.reuse, 0x2 ;  /* 0x00000008dc527211 */ /* 0x0c0fe400078a10ff */
[-C--:B------:R-:W-:Y:S02]  /*4b80*/  LEA.HI.X.SX32 R21, R221, R5.reuse, 0x2, P6 ;  /* 0x00000005dd157211 */ /* 0x080fe400030f16ff */
[CC--:B------:R-:W-:Y:S02]  /*4b90*/  LEA R18, P6, R219.reuse, R8.reuse, 0x2 ;  /* 0x00000008db127211 */ /* 0x0c0fe400078c10ff */
        /* <DEDUP_REMOVED lines=15> */
[----:B------:R-:W-:Y:S02]  /*4c90*/  LEA R8, P6, R211, R8, 0x2 ;  /* 0x00000008d3087211 */ /* 0x000fe400078c10ff */
[-C--:B------:R-:W-:Y:S02]  /*4ca0*/  LEA.HI.X.SX32 R75, R212, R5.reuse, 0x2, P5 ;  /* 0x00000005d44b7211 */ /* 0x080fe400028f16ff */
[----:B------:R-:W-:Y:S01]  /*4cb0*/  IADD3 R4, P5, R3, UR4, RZ ;  /* 0x0000000403047c10 */ /* 0x000fe2000ffbe0ff */
[----:B--2---:R-:W-:Y:S01]  /*4cc0*/  IMAD R3, R2, 0x1f, RZ ;  /* 0x0000001f02037824 */ /* 0x004fe200078e02ff */
[----:B------:R-:W-:Y:S02]  /*4cd0*/  ISETP.GE.U32.AND P2, PT, R9, 0x7fffffdd, PT ;  /* 0x7fffffdd0900780c */ /* 0x000fe40003f46070 */
[----:B------:R-:W-:Y:S02]  /*4ce0*/  LEA.HI.X.SX32 R9, R211, R5, 0x2, P6 ;  /* 0x00000005d3097211 */ /* 0x000fe400030f16ff */
[----:B------:R-:W-:Y:S01]  /*4cf0*/  LEA.HI.X.SX32 R5, R138, UR5, 0x2, P5 ;  /* 0x000000058a057c11 */ /* 0x000fe2000a8f16ff */
[----:B------:R2:W-:Y:S01]  /*4d00*/  STL [R1+0x270], R3 ;  /* 0x0002700301007387 */ /* 0x0005e20000100800 */
[----:B------:R-:W-:-:S02]  /*4d10*/  IADD3 R138, P5, R148, R4, RZ ;  /* 0x00000004948a7210 */ /* 0x000fc40007fbe0ff */
[CC--:B------:R-:W-:Y:S01]  /*4d20*/  LEA R140, P6, R2.reuse, R4.reuse, 0x3 ;  /* 0x00000004028c7211 */ /* 0x0c0fe200078c18ff */
[----:B------:R-:W-:Y:S01]  /*4d30*/  @!PT LDS RZ, [RZ] ;  /* 0x00000000fffff984 */ /* 0x000fe20000000800 */
[----:B------:R-:W-:Y:S01]  /*4d40*/  @!PT LDS RZ, [RZ] ;  /* 0x00000000fffff984 */ /* 0x000fe20000000800 */
[----:B------:R-:W-:Y:S01]  /*4d50*/  @!PT LDS RZ, [RZ] ;  /* 0x00000000fffff984 */ /* 0x000fe20000000800 */
[----:B------:R2:W-:Y:S01]  /*4d60*/  LDGSTS.E [R207+0x18000], desc[UR12][R4.64], !P4 ;  /* 0x1800000004cf7fae */ /* 0x0005e2000e12184c */
[-C--:B------:R-:W-:Y:S02]  /*4d70*/  LEA.HI.X.SX32 R139, R2, R5.reuse, 0x2, P5 ;  /* 0x00000005028b7211 */ /* 0x080fe400028f16ff */
[-C--:B------:R-:W-:Y:S02]  /*4d80*/  IADD3 R142, P5, R165, R4.reuse, RZ ;  /* 0x00000004a58e7210 */ /* 0x080fe40007fbe0ff */
[-C--:B------:R-:W-:Y:S01]  /*4d90*/  LEA.HI.X.SX32 R141, R144, R5.reuse, 0x2, P6 ;  /* 0x00000005908d7211 */ /* 0x080fe200030f16ff */
[----:B------:R2:W-:Y:S01]  /*4da0*/  LDGSTS.E [R207+0x18004], desc[UR12][R138.64], !P1 ;  /* 0x180040008acf7fae */ /* 0x0005e2000c92184c */
[-C--:B------:R-:W-:Y:S02]  /*4db0*/  LEA R144, P6, R2, R4.reuse, 0x4 ;  /* 0x0000000402907211 */ /* 0x080fe400078c20ff */
[----:B------:R-:W-:Y:S01]  /*4dc0*/  LEA.HI.X.SX32 R143, R146, R5, 0x2, P5 ;  /* 0x00000005928f7211 */ /* 0x000fe200028f16ff */
[----:B------:R2:W-:Y:S01]  /*4dd0*/  LDGSTS.E [R207+0x18008], desc[UR12][R140.64], !P0 ;  /* 0x180080008ccf7fae */ /* 0x0005e2000c12184c */
[----:B------:R-:W-:-:S02]  /*4de0*/  IADD3 R146, P5, R181, R4, RZ ;  /* 0x00000004b5927210 */ /* 0x000fc40007fbe0ff */
[-C--:B------:R-:W-:Y:S01]  /*4df0*/  LEA.HI.X.SX32 R145, R148, R5.reuse, 0x2, P6 ;  /* 0x0000000594917211 */ /* 0x080fe200030f16ff */
[----:B------:R2:W-:Y:S01]  /*4e00*/  LDGSTS.E [R207+0x1800c], desc[UR12][R142.64], !P2 ;  /* 0x1800c0008ecf7fae */ /* 0x0005e2000d12184c */
[-C--:B------:R-:W-:Y:S02]  /*4e10*/  IADD3 R148, P6, R189, R4.reuse, RZ ;  /* 0x00000004bd947210 */ /* 0x080fe40007fde0ff */
[-C--:B------:R-:W-:Y:S02]  /*4e20*/  LEA.HI.X.SX32 R147, R150, R5.reuse, 0x2, P5 ;  /* 0x0000000596937211 */ /* 0x080fe400028f16ff */
[-C--:B------:R-:W-:Y:S02]  /*4e30*/  IADD3 R150, P5, R197, R4.reuse, RZ ;  /* 0x00000004c5967210 */ /* 0x080fe40007fbe0ff */
[----:B------:R-:W-:Y:S02]  /*4e40*/  LEA.HI.X.SX32 R149, R152, R5, 0x2, P6 ;  /* 0x0000000598957211 */ /* 0x000fe400030f16ff */
[----:B------:R-:W-:-:S02]  /*4e50*/  LEA R152, P6, R2, R4, 0x5 ;  /* 0x0000000402987211 */ /* 0x000fc400078c28ff */
[-C--:B------:R-:W-:Y:S02]  /*4e60*/  LEA.HI.X.SX32 R151, R155, R5.reuse, 0x2, P5 ;  /* 0x000000059b977211 */ /* 0x080fe400028f16ff */
[-C--:B------:R-:W-:Y:S02]  /*4e70*/  IADD3 R154, P5, R154, R4.reuse, RZ ;  /* 0x000000049a9a7210 */ /* 0x080fe40007fbe0ff */
[-C--:B------:R-:W-:Y:S02]  /*4e80*/  LEA.HI.X.SX32 R153, R157, R5.reuse, 0x2, P6 ;  /* 0x000000059d997211 */ /* 0x080fe400030f16ff */
[-C--:B------:R-:W-:Y:S02]  /*4e90*/  IADD3 R156, P6, R156, R4.reuse, RZ ;  /* 0x000000049c9c7210 */ /* 0x080fe40007fde0ff */
[----:B------:R-:W-:Y:S02]  /*4ea0*/  LEA.HI.X.SX32 R155, R159, R5, 0x2, P5 ;  /* 0x000000059f9b7211 */ /* 0x000fe400028f16ff */
[----:B------:R-:W-:-:S02]  /*4eb0*/  IADD3 R158, P5, R158, R4, RZ ;  /* 0x000000049e9e7210 */ /* 0x000fc40007fbe0ff */
        /* <DEDUP_REMOVED lines=9> */
[-C--:B------:R-:W-:Y:S02]  /*4f50*/  LEA R168, P6, R2, R4.reuse, 0x6 ;  /* 0x0000000402a87211 */ /* 0x080fe400078c30ff */
        /* <DEDUP_REMOVED lines=12> */
[----:B------:R-:W-:Y:S01]  /*5020*/  LEA.HI.X.SX32 R179, R136, R5, 0x2, P5 ;  /* 0x0000000588b37211 */ /* 0x000fe200028f16ff */
[----:B------:R-:W-:Y:S01]  /*5030*/  IMAD R136, R2, 0x7c, RZ ;  /* 0x0000007c02887824 */ /* 0x000fe200078e02ff */
[----:B------:R-:W-:-:S02]  /*5040*/  IADD3 R182, P5, R182, R4, RZ ;  /* 0x00000004b6b67210 */ /* 0x000fc40007fbe0ff */
[-C--:B------:R-:W-:Y:S02]  /*5050*/  LEA.HI.X.SX32 R181, R185, R5.reuse, 0x2, P6 ;  /* 0x00000005b9b57211 */ /* 0x080fe400030f16ff */
[-C--:B------:R-:W-:Y:S02]  /*5060*/  IADD3 R184, P6, R184, R4.reuse, RZ ;  /* 0x00000004b8b87210 */ /* 0x080fe40007fde0ff */
[-C--:B------:R-:W-:Y:S01]  /*5070*/  LEA.HI.X.SX32 R183, R137, R5.reuse, 0x2, P5 ;  /* 0x0000000589b77211 */ /* 0x080fe200028f16ff */
[----:B------:R-:W-:Y:S01]  /*5080*/  VIADD R137, R198, 0xfffffffa ;  /* 0xfffffffac6897836 */ /* 0x000fe20000000000 */
[-C--:B------:R-:W-:Y:S02]  /*5090*/  IADD3 R186, P5, R186, R4.reuse, RZ ;  /* 0x00000004baba7210 */ /* 0x080fe40007fbe0ff */
[----:B------:R-:W-:Y:S02]  /*50a0*/  LEA.HI.X.SX32 R185, R189, R5, 0x2, P6 ;  /* 0x00000005bdb97211 */ /* 0x000fe400030f16ff */
[----:B------:R-:W-:-:S02]  /*50b0*/  IADD3 R188, P6, R188, R4, RZ ;  /* 0x00000004bcbc7210 */ /* 0x000fc40007fde0ff */
[-C--:B------:R-:W-:Y:S01]  /*50c0*/  LEA.HI.X.SX32 R187, R15, R5.reuse, 0x2, P5 ;  /* 0x000000050fbb7211 */ /* 0x080fe200028f16ff */
[----:B---3--:R-:W-:Y:S01]  /*50d0*/  VIADD R15, R198, 0xfffffff9 ;  /* 0xfffffff9c60f7836 */ /* 0x008fe20000000000 */
[-C--:B------:R-:W-:Y:S02]  /*50e0*/  IADD3 R190, P5, R190, R4.reuse, RZ ;  /* 0x00000004bebe7210 */ /* 0x080fe40007fbe0ff */
[-C--:B------:R-:W-:Y:S02]  /*50f0*/  LEA.HI.X.SX32 R189, R193, R5.reuse, 0x2, P6 ;  /* 0x00000005c1bd7211 */ /* 0x080fe400030f16ff */
[-C--:B------:R-:W-:Y:S02]  /*5100*/  IADD3 R192, P6, R192, R4.reuse, RZ ;  /* 0x00000004c0c07210 */ /* 0x080fe40007fde0ff */
[----:B------:R-:W-:Y:S02]  /*5110*/  LEA.HI.X.SX32 R191, R195, R5, 0x2, P5 ;  /* 0x00000005c3bf7211 */ /* 0x000fe400028f16ff */
[----:B------:R-:W-:-:S02]  /*5120*/  IADD3 R194, P5, R194, R4, RZ ;  /* 0x00000004c2c27210 */ /* 0x000fc40007fbe0ff */
[-C--:B----4-:R-:W-:Y:S02]  /*5130*/  LEA.HI.X.SX32 R193, R197, R5.reuse, 0x2, P6 ;  /* 0x00000005c5c17211 */ /* 0x090fe400030f16ff */
[-C--:B------:R-:W-:Y:S02]  /*5140*/  IADD3 R196, P6, R196, R4.reuse, RZ ;  /* 0x00000004c4c47210 */ /* 0x080fe40007fde0ff */
[-C--:B-----5:R-:W-:Y:S02]  /*5150*/  LEA.HI.X.SX32 R195, R202, R5.reuse, 0x2, P5 ;  /* 0x00000005cac37211 */ /* 0x0a0fe400028f16ff */
[----:B------:R-:W-:Y:S02]  /*5160*/  IADD3 R136, P5, R136, R4, RZ ;  /* 0x0000000488887210 */ /* 0x000fe40007fbe0ff */
[----:B------:R-:W-:Y:S01]  /*5170*/  LEA.HI.X.SX32 R197, R199, R5, 0x2, P6 ;  /* 0x00000005c7c57211 */ /* 0x000fe200030f16ff */
[----:B-1----:R-:W-:Y:S01]  /*5180*/  VIADD R199, R198, 0xfffffff8 ;  /* 0xfffffff8c6c77836 */ /* 0x002fe20000000000 */
[----:B------:R-:W-:-:S02]  /*5190*/  ISETP.GE.U32.AND P6, PT, R137, 0x7fffffdb, PT ;  /* 0x7fffffdb8900780c */ /* 0x000fc40003fc6070 */
[----:B------:R-:W-:Y:S02]  /*51a0*/  LEA.HI.X.SX32 R137, R3, R5, 0x2, P5 ;  /* 0x0000000503897211 */ /* 0x000fe400028f16ff */
[----:B------:R-:W-:Y:S01]  /*51b0*/  ISETP.GE.U32.AND P5, PT, R15, 0x7fffffda, PT ;  /* 0x7fffffda0f00780c */ /* 0x000fe20003fa6070 */
[----:B------:R-:W-:Y:S01]  /*51c0*/  VIADD R15, R198, 0xfffffff7 ;  /* 0xfffffff7c60f7836 */ /* 0x000fe20000000000 */
[----:B--2---:R-:W-:Y:S02]  /*51d0*/  LOP3.LUT R3, R14, 0x10, RZ, 0x3c, !PT ;  /* 0x000000100e037812 */ /* 0x004fe400078e3cff */
[----:B------:R-:W-:Y:S01]  /*51e0*/  ISETP.GE.U32.AND P4, PT, R199, 0x7fffffd9, PT ;  /* 0x7fffffd9c700780c */ /* 0x000fe20003f86070 */
[C---:B------:R-:W-:Y:S01]  /*51f0*/  VIADD R199, R198.reuse, 0xfffffff4 ;  /* 0xfffffff4c6c77836 */ /* 0x040fe20000000000 */
[----:B------:R-:W-:Y:S01]  /*5200*/  ISETP.GE.U32.AND P1, PT, R15, 0x7fffffd8, PT ;  /* 0x7fffffd80f00780c */ /* 0x000fe20003f26070 */
[----:B------:R-:W-:Y:S01]  /*5210*/  VIADD R15, R198, 0xfffffff6 ;  /* 0xfffffff6c60f7836 */ /* 0x000fe20000000000 */
[----:B------:R1:W-:Y:S01]  /*5220*/  STL [R1+0x38c], R3 ;  /* 0x00038c0301007387 */ /* 0x0003e20000100800 */
[----:B------:R-:W-:-:S03]  /*5230*/  IMAD.IADD R206, R201, 0x1, R3 ;  /* 0x00000001c9ce7824 */ /* 0x000fc600078e0203 */
[----:B------:R-:W-:Y:S01]  /*5240*/  ISETP.GE.U32.AND P0, PT, R15, 0x7fffffd7, PT ;  /* 0x7fffffd70f00780c */ /* 0x000fe20003f06070 */
[C---:B------:R-:W-:Y:S01]  /*5250*/  VIADD R15, R198.reuse, 0xfffffff5 ;  /* 0xfffffff5c60f7836 */ /* 0x040fe20000000000 */
[----:B------:R-:W-:Y:S01]  /*5260*/  LDGSTS.E [R206+0x18000], desc[UR12][R144.64], !P3 ;  /* 0x1800000090ce7fae */ /* 0x000fe2000d92184c */
[----:B------:R-:W-:Y:S01]  /*5270*/  ISETP.GE.U32.AND P3, PT, R199, 0x7fffffd5, PT ;  /* 0x7fffffd5c700780c */ /* 0x000fe20003f66070 */
[C---:B------:R-:W-:Y:S02]  /*5280*/  VIADD R199, R198.reuse, 0xfffffff0 ;  /* 0xfffffff0c6c77836 */ /* 0x040fe40000000000 */
[----:B------:R-:W-:Y:S01]  /*5290*/  ISETP.GE.U32.AND P2, PT, R15, 0x7fffffd6, PT ;  /* 0x7fffffd60f00780c */ /* 0x000fe20003f46070 */
[----:B------:R-:W-:Y:S01]  /*52a0*/  VIADD R15, R198, 0xfffffff3 ;  /* 0xfffffff3c60f7836 */ /* 0x000fe20000000000 */
[----:B------:R-:W-:Y:S01]  /*52b0*/  LDGSTS.E [R206+0x18004], desc[UR12][R146.64], !P6 ;  /* 0x1800400092ce7fae */ /* 0x000fe2000f12184c */
[----:B-1----:R-:W-:-:S03]  /*52c0*/  LOP3.LUT R3, R14, 0x20, RZ, 0x3c, !PT ;  /* 0x000000200e037812 */ /* 0x002fc600078e3cff */
[----:B------:R-:W-:Y:S01]  /*52d0*/  ISETP.GE.U32.AND P6, PT, R15, 0x7fffffd4, PT ;  /* 0x7fffffd40f00780c */ /* 0x000fe20003fc6070 */
[----:B------:R-:W-:Y:S01]  /*52e0*/  VIADD R15, R198, 0xfffffff2 ;  /* 0xfffffff2c60f7836 */ /* 0x000fe20000000000 */
[----:B------:R-:W-:Y:S01]  /*52f0*/  LDGSTS.E [R206+0x18008], desc[UR12][R148.64], !P5 ;  /* 0x1800800094ce7fae */ /* 0x000fe2000e92184c */
[----:B------:R-:W-:-:S03]  /*5300*/  IMAD.IADD R205, R201, 0x1, R3 ;  /* 0x00000001c9cd7824 */ /* 0x000fc600078e0203 */
[----:B------:R-:W-:Y:S01]  /*5310*/  ISETP.GE.U32.AND P5, PT, R15, 0x7fffffd3, PT ;  /* 0x7fffffd30f00780c */ /* 0x000fe20003fa6070 */
[C---:B------:R-:W-:Y:S01]  /*5320*/  VIADD R15, R198.reuse, 0xfffffff1 ;  /* 0xfffffff1c60f7836 */ /* 0x040fe20000000000 */
[----:B------:R-:W-:Y:S04]  /*5330*/  LDGSTS.E [R206+0x1800c], desc[UR12][R150.64], !P4 ;  /* 0x1800c00096ce7fae */ /* 0x000fe8000e12184c */
[----:B------:R-:W-:Y:S01]  /*5340*/  ISETP.GE.U32.AND P4, PT, R15, 0x7fffffd2, PT ;  /* 0x7fffffd20f00780c */ /* 0x000fe20003f86070 */
[C---:B------:R-:W-:Y:S01]  /*5350*/  VIADD R15, R198.reuse, 0xffffffef ;  /* 0xffffffefc60f7836 */ /* 0x040fe20000000000 */
[----:B------:R-:W-:Y:S01]  /*5360*/  LDGSTS.E [R205+0x18000], desc[UR12][R152.64], !P1 ;  /* 0x1800000098cd7fae */ /* 0x000fe2000c92184c */
[----:B------:R-:W-:Y:S01]  /*5370*/  ISETP.GE.U32.AND P1, PT, R199, 0x7fffffd1, PT ;  /* 0x7fffffd1c700780c */ /* 0x000fe20003f26070 */
[----:B------:R-:W-:-:S02]  /*5380*/  VIADD R199, R198, 0xffffffec ;  /* 0xffffffecc6c77836 */ /* 0x000fc40000000000 */
[----:B------:R-:W-:Y:S01]  /*5390*/  LDGSTS.E [R205+0x18004], desc[UR12][R154.64], !P0 ;  /* 0x180040009acd7fae */ /* 0x000fe2000c12184c */
[----:B------:R-:W-:Y:S01]  /*53a0*/  ISETP.GE.U32.AND P0, PT, R15, 0x7fffffd0, PT ;  /* 0x7fffffd00f00780c */ /* 0x000fe20003f06070 */
[C---:B------:R-:W-:Y:S02]  /*53b0*/  VIADD R15, R198.reuse, 0xffffffee ;  /* 0xffffffeec60f7836 */ /* 0x040fe40000000000 */
[----:B------:R1:W-:Y:S04]  /*53c0*/  STL [R1+0x388], R3 ;  /* 0x0003880301007387 */ /* 0x0003e80000100800 */
[----:B------:R-:W-:Y:S01]  /*53d0*/  LDGSTS.E [R205+0x18008], desc[UR12][R156.64], !P2 ;  /* 0x180080009ccd7fae */ /* 0x000fe2000d12184c */
[----:B------:R-:W-:Y:S01]  /*53e0*/  ISETP.GE.U32.AND P2, PT, R15, 0x7fffffcf, PT ;  /* 0x7fffffcf0f00780c */ /* 0x000fe20003f46070 */
[----:B------:R-:W-:-:S02]  /*53f0*/  VIADD R15, R198, 0xffffffed ;  /* 0xffffffedc60f7836 */ /* 0x000fc40000000000 */
[----:B------:R-:W-:Y:S01]  /*5400*/  LDGSTS.E [R205+0x1800c], desc[UR12][R158.64], !P3 ;  /* 0x1800c0009ecd7fae */ /* 0x000fe2000d92184c */
[----:B-1----:R-:W-:Y:S02]  /*5410*/  LOP3.LUT R3, R14, 0x30, RZ, 0x3c, !PT ;  /* 0x000000300e037812 */ /* 0x002fe400078e3cff */
[----:B------:R-:W-:Y:S01]  /*5420*/  ISETP.GE.U32.AND P3, PT, R15, 0x7fffffce, PT ;  /* 0x7fffffce0f00780c */ /* 0x000fe20003f66070 */
[C---:B------:R-:W-:Y:S02]  /*5430*/  VIADD R15, R198.reuse, 0xffffffeb ;  /* 0xffffffebc60f7836 */ /* 0x040fe40000000000 */
[----:B------:R-:W-:Y:S01]  /*5440*/  IMAD.IADD R204, R201, 0x1, R3 ;  /* 0x00000001c9cc7824 */ /* 0x000fe200078e0203 */
[----:B------:R1:W-:Y:S04]  /*5450*/  STL [R1+0x384], R3 ;  /* 0x0003840301007387 */ /* 0x0003e80000100800 */
[----:B------:R-:W-:Y:S01]  /*5460*/  LDGSTS.E [R204+0x18000], desc[UR12][R160.64], !P6 ;  /* 0x18000000a0cc7fae */ /* 0x000fe2000f12184c */
[----:B------:R-:W-:Y:S01]  /*5470*/  ISETP.GE.U32.AND P6, PT, R199, 0x7fffffcd, PT ;  /* 0x7fffffcdc700780c */ /* 0x000fe20003fc6070 */
[----:B------:R-:W-:-:S02]  /*5480*/  VIADD R199, R198, 0xffffffe9 ;  /* 0xffffffe9c6c77836 */ /* 0x000fc40000000000 */
[----:B------:R-:W-:Y:S01]  /*5490*/  LDGSTS.E [R204+0x18004], desc[UR12][R162.64], !P5 ;  /* 0x18004000a2cc7fae */ /* 0x000fe2000e92184c */
[----:B------:R-:W-:Y:S01]  /*54a0*/  ISETP.GE.U32.AND P5, PT, R15, 0x7fffffcc, PT ;  /* 0x7fffffcc0f00780c */ /* 0x000fe20003fa6070 */
[----:B------:R-:W-:Y:S01]  /*54b0*/  VIADD R15, R198, 0xffffffea ;  /* 0xffffffeac60f7836 */ /* 0x000fe20000000000 */
[----:B-1----:R-:W-:Y:S01]  /*54c0*/  LOP3.LUT R3, R14, 0x40, RZ, 0x3c, !PT ;  /* 0x000000400e037812 */ /* 0x002fe200078e3cff */
[----:B------:R-:W-:Y:S03]  /*54d0*/  LDGSTS.E [R204+0x18008], desc[UR12][R164.64], !P4 ;  /* 0x18008000a4cc7fae */ /* 0x000fe6000e12184c */
[----:B------:R-:W-:Y:S01]  /*54e0*/  ISETP.GE.U32.AND P4, PT, R15, 0x7fffffcb, PT ;  /* 0x7fffffcb0f00780c */ /* 0x000fe20003f86070 */
[----:B------:R-:W-:Y:S01]  /*54f0*/  IMAD.IADD R202, R201, 0x1, R3 ;  /* 0x00000001c9ca7824 */ /* 0x000fe200078e0203 */
[----:B------:R-:W-:Y:S01]  /*5500*/  LDGSTS.E [R204+0x1800c], desc[UR12][R166.64], !P1 ;  /* 0x1800c000a6cc7fae */ /* 0x000fe2000c92184c */
[C---:B------:R-:W-:Y:S01]  /*5510*/  VIADD R15, R198.reuse, 0xffffffe8 ;  /* 0xffffffe8c60f7836 */ /* 0x040fe20000000000 */
[----:B------:R-:W-:Y:S01]  /*5520*/  ISETP.GE.U32.AND P1, PT, R199, 0x7fffffca, PT ;  /* 0x7fffffcac700780c */ /* 0x000fe20003f26070 */
[C---:B------:R-:W-:Y:S01]  /*5530*/  VIADD R199, R198.reuse, 0xffffffe7 ;  /* 0xffffffe7c6c77836 */ /* 0x040fe20000000000 */
[----:B------:R-:W-:Y:S02]  /*5540*/  LDGSTS.E [R202+0x18000], desc[UR12][R168.64], !P0 ;  /* 0x18000000a8ca7fae */ /* 0x000fe4000c12184c */
[----:B------:R-:W-:Y:S01]  /*5550*/  ISETP.GE.U32.AND P0, PT, R15, 0x7fffffc9, PT ;  /* 0x7fffffc90f00780c */ /* 0x000fe20003f06070 */
[C---:B------:R-:W-:Y:S01]  /*5560*/  VIADD R15, R198.reuse, 0xffffffe6 ;  /* 0xffffffe6c60f7836 */ /* 0x040fe20000000000 */
        /* <DEDUP_REMOVED lines=11> */
[----:B------:R1:W-:Y:S01]  /*5620*/  STL [R1+0x37c], R3 ;  /* 0x00037c0301007387 */ /* 0x0003e20000100800 */
[----:B------:R-:W-:-:S03]  /*5630*/  VIADD R15, R198, 0xffffffe3 ;  /* 0xffffffe3c60f7836 */ /* 0x000fc60000000000 */
[----:B------:R-:W-:Y:S01]  /*5640*/  LDGSTS.E [R203+0x18000], desc[UR12][R176.64], !P5 ;  /* 0x18000000b0cb7fae */ /* 0x000fe2000e92184c */
[----:B------:R-:W-:Y:S01]  /*5650*/  ISETP.GE.U32.AND P5, PT, R199, 0x7fffffc5, PT ;  /* 0x7fffffc5c700780c */ /* 0x000fe20003fa6070 */
[----:B------:R-:W-:Y:S02]  /*5660*/  VIADD R199, R198, 0xffffffe2 ;  /* 0xffffffe2c6c77836 */ /* 0x000fe40000000000 */
[----:B------:R-:W-:Y:S01]  /*5670*/  LDGSTS.E [R203+0x18004], desc[UR12][R178.64], !P4 ;  /* 0x18004000b2cb7fae */ /* 0x000fe2000e12184c */
[----:B------:R-:W-:Y:S02]  /*5680*/  ISETP.GE.U32.AND P4, PT, R15, 0x7fffffc4, PT ;  /* 0x7fffffc40f00780c */ /* 0x000fe40003f86070 */
[----:B-1----:R-:W-:Y:S01]  /*5690*/  LOP3.LUT R3, R14, 0x60, RZ, 0x3c, !PT ;  /* 0x000000600e037812 */ /* 0x002fe200078e3cff */
[----:B------:R-:W-:Y:S01]  /*56a0*/  LDGSTS.E [R203+0x18008], desc[UR12][R180.64], !P1 ;  /* 0x18008000b4cb7fae */ /* 0x000fe2000c92184c */
[----:B------:R-:W-:-:S03]  /*56b0*/  ISETP.GT.AND P1, PT, R208, 0x1f, PT ;  /* 0x0000001fd000780c */ /* 0x000fc60003f24270 */
[----:B------:R-:W-:Y:S01]  /*56c0*/  IMAD.IADD R201, R201, 0x1, R3 ;  /* 0x00000001c9c97824 */ /* 0x000fe200078e0203 */
[----:B------:R-:W-:Y:S01]  /*56d0*/  SEL R15, RZ, 0x4, !P1 ;  /* 0x00000004ff0f7807 */ /* 0x000fe20004800000 */
[----:B------:R-:W-:Y:S01]  /*56e0*/  LDGSTS.E [R203+0x1800c], desc[UR12][R182.64], !P0 ;  /* 0x1800c000b6cb7fae */ /* 0x000fe2000c12184c */
[----:B------:R-:W-:Y:S01]  /*56f0*/  ISETP.GE.U32.AND P1, PT, R199, 0x7fffffc3, PT ;  /* 0x7fffffc3c700780c */ /* 0x000fe20003f26070 */
[C---:B------:R-:W-:Y:S01]  /*5700*/  VIADD R199, R198.reuse, 0xffffffe1 ;  /* 0xffffffe1c6c77836 */ /* 0x040fe20000000000 */
[----:B------:R-:W-:Y:S01]  /*5710*/  ISETP.GE.AND P0, PT, R209, R198, PT ;  /* 0x000000c6d100720c */ /* 0x000fe20003f06270 */
[----:B------:R-:W-:Y:S01]  /*5720*/  LDGSTS.E [R201+0x18000], desc[UR12][R184.64], !P2 ;  /* 0x18000000b8c97fae */ /* 0x000fe2000d12184c */
[----:B------:R-:W-:Y:S02]  /*5730*/  VIADD R209, R198, 0xffffffe0 ;  /* 0xffffffe0c6d17836 */ /* 0x000fe40000000000 */
[----:B------:R-:W-:Y:S01]  /*5740*/  ISETP.GE.U32.AND P2, PT, R199, 0x7fffffc2, PT ;  /* 0x7fffffc2c700780c */ /* 0x000fe20003f46070 */
[----:B------:R-:W-:Y:S01]  /*5750*/  VIADD R199, R200, 0xffffffdf ;  /* 0xffffffdfc8c77836 */ /* 0x000fe20000000000 */
[----:B------:R-:W-:Y:S01]  /*5760*/  STL [R1+0x378], R3 ;  /* 0x0003780301007387 */ /* 0x000fe20000100800 */
[----:B------:R-:W-:-:S03]  /*5770*/  SEL R15, R15, RZ, !P0 ;  /* 0x000000ff0f0f7207 */ /* 0x000fc60004000000 */
[----:B------:R-:W2:Y:S04]  /*5780*/  LDL R198, [R1+0x258] ;  /* 0x0002580001c67983 */ /* 0x000ea80000100800 */
[----:B------:R-:W-:Y:S01]  /*5790*/  LDGSTS.E [R201+0x18004], desc[UR12][R186.64], !P3 ;  /* 0x18004000bac97fae */ /* 0x000fe2000d92184c */
[----:B------:R-:W-:Y:S02]  /*57a0*/  ISETP.GE.U32.AND P3, PT, R199, 0x7fffffc0, PT ;  /* 0x7fffffc0c700780c */ /* 0x000fe40003f66070 */
[----:B------:R-:W-:Y:S01]  /*57b0*/  LOP3.LUT R200, R14, 0x70, RZ, 0x3c, !PT ;  /* 0x000000700ec87812 */ /* 0x000fe200078e3cff */
[----:B------:R-:W3:Y:S01]  /*57c0*/  LDL R199, [R1+0x254] ;  /* 0x0002540001c77983 */ /* 0x000ee20000100800 */
[----:B------:R-:W-:-:S03]  /*57d0*/  ISETP.NE.U32.AND P0, PT, R15, RZ, PT ;  /* 0x000000ff0f00720c */ /* 0x000fc60003f05070 */
[----:B------:R-:W-:Y:S01]  /*57e0*/  LDGSTS.E [R201+0x18008], desc[UR12][R188.64], !P6 ;  /* 0x18008000bcc97fae */ /* 0x000fe2000f12184c */
[----:B------:R-:W-:-:S03]  /*57f0*/  ISETP.GE.U32.AND P6, PT, R209, 0x7fffffc1, PT ;  /* 0x7fffffc1d100780c */ /* 0x000fc60003fc6070 */
[----:B------:R2:W-:Y:S04]  /*5800*/  STL [R1+0x36c], R200 ;  /* 0x00036cc801007387 */ /* 0x0005e80000100800 */
[----:B------:R-:W-:Y:S01]  /*5810*/  LDGSTS.E [R201+0x1800c], desc[UR12][R190.64], !P5 ;  /* 0x1800c000bec97fae */ /* 0x000fe2000e92184c */
[----:B------:R-:W-:-:S04]  /*5820*/  IMAD.SHL.U32 R15, R2, 0x20, RZ ;  /* 0x00000020020f7824 */ /* 0x000fc800078e00ff */
[----:B------:R-:W-:-:S04]  /*5830*/  IMAD.WIDE R4, R15, 0x4, R4 ;  /* 0x000000040f047825 */ /* 0x000fc800078e0204 */
[----:B------:R-:W-:-:S04]  /*5840*/  IMAD.WIDE R138, R15, 0x4, R138 ;  /* 0x000000040f8a7825 */ /* 0x000fc800078e028a */
[----:B------:R-:W-:-:S04]  /*5850*/  IMAD.WIDE R140, R15, 0x4, R140 ;  /* 0x000000040f8c7825 */ /* 0x000fc800078e028c */
[----:B------:R-:W-:-:S04]  /*5860*/  IMAD.WIDE R142, R15, 0x4, R142 ;  /* 0x000000040f8e7825 */ /* 0x000fc800078e028e */
[----:B--2---:R-:W-:-:S05]  /*5870*/  IMAD.IADD R200, R198, 0x1, R200 ;  /* 0x00000001c6c87824 */ /* 0x004fca00078e02c8 */
[----:B------:R-:W-:Y:S01]  /*5880*/  LDGSTS.E [R200+0x18000], desc[UR12][R192.64], !P4 ;  /* 0x18000000c0c87fae */ /* 0x000fe2000e12184c */
[----:B---3--:R-:W-:Y:S01]  /*5890*/  LOP3.LUT R3, R199, 0x40, RZ, 0x3c, !PT ;  /* 0x00000040c7037812 */ /* 0x008fe200078e3cff */
[C---:B------:R-:W-:Y:S02]  /*58a0*/  IMAD.IADD R199, R198.reuse, 0x1, R199 ;  /* 0x00000001c6c77824 */ /* 0x040fe400078e02c7 */
[----:B------:R-:W-:Y:S04]  /*58b0*/  LDGSTS.E [R200+0x18004], desc[UR12][R194.64], !P1 ;  /* 0x18004000c2c87fae */ /* 0x000fe8000c92184c */
[----:B------:R-:W-:Y:S04]  /*58c0*/  LDGSTS.E [R200+0x18008], desc[UR12][R196.64], !P2 ;  /* 0x18008000c4c87fae */ /* 0x000fe8000d12184c */
[----:B------:R-:W-:Y:S04]  /*58d0*/  LDGSTS.E [R200+0x1800c], desc[UR12][R136.64], !P6 ;  /* 0x1800c00088c87fae */ /* 0x000fe8000f12184c */
[----:B------:R-:W0:Y:S04]  /*58e0*/  LDGDEPBAR ;  /* 0x00000000000079af */ /* 0x000e280000000000 */
[----:B------:R-:W-:Y:S04]  /*58f0*/  LDGSTS.E [R199], desc[UR12][R134.64], P0 ;  /* 0x0000000086c77fae */ /* 0x000fe8000812184c */
[----:B------:R-:W-:Y:S04]  /*5900*/  LDGSTS.E [R199+0x400], desc[UR12][R132.64], P0 ;  /* 0x0040000084c77fae */ /* 0x000fe8000812184c */
        /* <DEDUP_REMOVED lines=21> */
[----:B------:R-:W-:Y:S01]  /*5a60*/  LDGSTS.E [R199+0x5c00], desc[UR12][R90.64], P0 ;  /* 0x05c000005ac77fae */ /* 0x000fe2000812184c */
[----:B------:R-:W-:-:S03]  /*5a70*/  IMAD.IADD R198, R198, 0x1, R3 ;  /* 0x00000001c6c67824 */ /* 0x000fc600078e0203 */
        /* <DEDUP_REMOVED lines=20> */
[----:B------:R1:W-:Y:S04]  /*5bc0*/  STL [R1+0x368], R3 ;  /* 0x0003680301007387 */ /* 0x0003e80000100800 */
[----:B------:R-:W-:Y:S04]  /*5bd0*/  LDGSTS.E [R198+0x3200], desc[UR12][R48.64], P0 ;  /* 0x0320000030c67fae */ /* 0x000fe8000812184c */
[----:B------:R-:W-:Y:S04]  /*5be0*/  LDGSTS.E [R198+0x3600], desc[UR12][R46.64], P0 ;  /* 0x036000002ec67fae */ /* 0x000fe8000812184c */
[----:B-1----:R-:W2:Y:S04]  /*5bf0*/  LDL.LU R3, [R1+0x390] ;  /* 0x0003900001037983 */ /* 0x002ea80000300800 */
        /* <DEDUP_REMOVED lines=18> */
[----:B------:R-:W0:Y:S01]  /*5d20*/  LDGDEPBAR ;  /* 0x00000000000079af */ /* 0x000e220000000000 */
[----:B------:R-:W-:Y:S06]  /*5d30*/  BAR.SYNC.DEFER_BLOCKING 0x0 ;  /* 0x0000000000007b1d */ /* 0x000fec0000010000 */
[----:B------:R-:W-:Y:S01]  /*5d40*/  @!PT LDS RZ, [RZ] ;  /* 0x00000000fffff984 */ /* 0x000fe20000000800 */
[----:B------:R-:W-:Y:S01]  /*5d50*/  @!PT LDS RZ, [RZ] ;  /* 0x00000000fffff984 */ /* 0x000fe20000000800 */
[----:B------:R-:W-:Y:S01]  /*5d60*/  @!PT LDS RZ, [RZ] ;  /* 0x00000000fffff984 */ /* 0x000fe20000000800 */
[----:B------:R1:W-:Y:S02]  /*5d70*/  LDGSTS.E [R207+0x1c000], desc[UR12][R4.64], !P3 ;  /* 0x1c00000004cf7fae */ /* 0x0003e4000d92184c */
[----:B-1----:R-:W1:Y:S08]  /*5d80*/  LDC R5, c[0x0][0x230] ;  /* 0x00008c00ff057b82 */ /* 0x002e700000000800 */
[----:B------:R-:W3:Y:S01]  /*5d90*/  LDC R4, c[0x0][0x230] ;  /* 0x00008c00ff047b82 */ /* 0x000ee20000000800 */
[----:B-1----:R-:W-:-:S05]  /*5da0*/  VIADD R5, R5, 0xffffffdd ;  /* 0xffffffdd05057836 */ /* 0x002fca0000000000 */
[----:B------:R-:W-:Y:S02]  /*5db0*/  ISETP.GE.U32.AND P1, PT, R5, 0x7fffffbe, PT ;  /* 0x7fffffbe0500780c */ /* 0x000fe40003f26070 */
[----:B------:R-:W1:Y:S01]  /*5dc0*/  LDC R5, c[0x0][0x230] ;  /* 0x00008c00ff057b82 */ /* 0x000e620000000800 */
[----:B---3--:R-:W-:-:S05]  /*5dd0*/  VIADD R4, R4, 0xffffffde ;  /* 0xffffffde04047836 */ /* 0x008fca0000000000 */
[----:B------:R-:W-:Y:S02]  /*5de0*/  ISETP.GE.U32.AND P0, PT, R4, 0x7fffffbf, PT ;  /* 0x7fffffbf0400780c */ /* 0x000fe40003f06070 */
[----:B------:R-:W3:Y:S11]  /*5df0*/  LDC R4, c[0x0][0x230] ;  /* 0x00008c00ff047b82 */ /* 0x000ef60000000800 */
[----:B------:R-:W-:Y:S04]  /*5e00*/  LDGSTS.E [R207+0x1c004], desc[UR12][R138.64], !P0 ;  /* 0x1c0040008acf7fae */ /* 0x000fe8000c12184c */
[----:B------:R4:W-:Y:S01]  /*5e10*/  LDGSTS.E [R207+0x1c008], desc[UR12][R140.64], !P1 ;  /* 0x1c0080008ccf7fae */ /* 0x0009e2000c92184c */
[----:B-1----:R-:W-:-:S05]  /*5e20*/  VIADD R5, R5, 0xffffffdb ;  /* 0xffffffdb05057836 */ /* 0x002fca0000000000 */
[----:B------:R-:W-:Y:S02]  /*5e30*/  ISETP.GE.U32.AND P3, PT, R5, 0x7fffffbc, PT ;  /* 0x7fffffbc0500780c */ /* 0x000fe40003f66070 */
[----:B------:R-:W1:Y:S01]  /*5e40*/  LDC R5, c[0x0][0x230] ;  /* 0x00008c00ff057b82 */ /* 0x000e620000000800 */
[----:B---3--:R-:W-:-:S05]  /*5e50*/  VIADD R4, R4, 0xffffffdc ;  /* 0xffffffdc04047836 */ /* 0x008fca0000000000 */
[----:B------:R-:W-:Y:S02]  /*5e60*/  ISETP.GE.U32.AND P2, PT, R4, 0x7fffffbd, PT ;  /* 0x7fffffbd0400780c */ /* 0x000fe40003f46070 */
[----:B------:R-:W3:Y:S08]  /*5e70*/  LDC R4, c[0x0][0x230] ;  /* 0x00008c00ff047b82 */ /* 0x000ef00000000800 */
[----:B----4-:R-:W4:Y:S03]  /*5e80*/  LDC R141, c[0x0][0x230] ;  /* 0x00008c00ff8d7b82 */ /* 0x010f260000000800 */
[----:B------:R5:W-:Y:S01]  /*5e90*/  LDGSTS.E [R207+0x1c00c], desc[UR12][R142.64], !P2 ;  /* 0x1c00c0008ecf7fae */ /* 0x000be2000d12184c */
[----:B-1----:R-:W-:-:S04]  /*5ea0*/  VIADD R5, R5, 0xffffffda ;  /* 0xffffffda05057836 */ /* 0x002fc80000000000 */
[----:B------:R-:W1:Y:S01]  /*5eb0*/  LDC R140, c[0x0][0x230] ;  /* 0x00008c00ff8c7b82 */ /* 0x000e620000000800 */
[----:B------:R-:W-:Y:S02]  /*5ec0*/  ISETP.GE.U32.AND P4, PT, R5, 0x7fffffbb, PT ;  /* 0x7fffffbb0500780c */ /* 0x000fe40003f86070 */
[----:B------:R-:W4:Y:S01]  /*5ed0*/  S2R R5, SR_TID.X ;  /* 0x0000000000057919 */ /* 0x000f220000002100 */
[----:B---3--:R-:W-:-:S04]  /*5ee0*/  VIADD R4, R4, 0xffffffd9 ;  /* 0xffffffd904047836 */ /* 0x008fc80000000000 */
[----:B-----5:R-:W3:Y:S01]  /*5ef0*/  LDC R143, c[0x0][0x230] ;  /* 0x00008c00ff8f7b82 */ /* 0x020ee20000000800 */
[----:B------:R-:W-:-:S07]  /*5f00*/  ISETP.GE.U32.AND P6, PT, R4, 0x7fffffba, PT ;  /* 0x7fffffba0400780c */ /* 0x000fce0003fc6070 */
[----:B------:R-:W5:Y:S01]  /*5f10*/  LDC R4, c[0x0][0x230] ;  /* 0x00008c00ff047b82 */ /* 0x000f620000000800 */
[----:B------:R-:W-:-:S04]  /*5f20*/  IMAD.WIDE R144, R15, 0x4, R144 ;  /* 0x000000040f907825 */ /* 0x000fc800078e0290 */
[----:B------:R-:W-:Y:S01]  /*5f30*/  IMAD.WIDE R146, R15, 0x4, R146 ;  /* 0x000000040f927825 */ /* 0x000fe200078e0292 */
[----:B------:R-:W-:Y:S02]  /*5f40*/  LDGSTS.E [R206+0x1c000], desc[UR12][R144.64], !P3 ;  /* 0x1c00000090ce7fae */ /* 0x000fe4000d92184c */
[----:B------:R-:W2:Y:S02]  /*5f50*/  LDC R142, c[0x0][0x230] ;  /* 0x00008c00ff8e7b82 */ /* 0x000ea40000000800 */
[----:B------:R5:W-:Y:S06]  /*5f60*/  LDGSTS.E [R206+0x1c004], desc[UR12][R146.64], !P4 ;  /* 0x1c00400092ce7fae */ /* 0x000bec000e12184c */
[----:B------:R-:W2:Y:S01]  /*5f70*/  LDC R139, c[0x0][0x230] ;  /* 0x00008c00ff8b7b82 */ /* 0x000ea20000000800 */
[----:B----4-:R-:W-:Y:S01]  /*5f80*/  LOP3.LUT R5, R5, 0x1f, RZ, 0xc0, !PT ;  /* 0x0000001f05057812 */ /* 0x010fe200078ec0ff */
[----:B-----5:R-:W-:-:S06]  /*5f90*/  VIADD R4, R4, 0xffffffd7 ;  /* 0xffffffd704047836 */ /* 0x020fcc0000000000 */
[----:B------:R-:W4:Y:S01]  /*5fa0*/  LDC R146, c[0x0][0x230] ;  /* 0x00008c00ff927b82 */ /* 0x000f220000000800 */
[----:B------:R-:W-:-:S07]  /*5fb0*/  ISETP.GE.AND P5, PT, R5, R209, PT ;  /* 0x000000d10500720c */ /* 0x000fce0003fa6270 */
[----:B------:R-:W5:Y:S08]  /*5fc0*/  LDC R209, c[0x0][0x230] ;  /* 0x00008c00ffd17b82 */ /* 0x000f700000000800 */
[----:B------:R-:W1:Y:S01]  /*5fd0*/  LDC R5, c[0x0][0x230] ;  /* 0x00008c00ff057b82 */ /* 0x000e620000000800 */
[----:B------:R-:W-:Y:S01]  /*5fe0*/  ISETP.GE.U32.AND P1, PT, R4, 0x7fffffb8, PT ;  /* 0x7fffffb80400780c */ /* 0x000fe20003f26070 */
[----:B------:R-:W-:-:S06]  /*5ff0*/  VIADD R4, R141, 0xffffffd4 ;  /* 0xffffffd48d047836 */ /* 0x000fcc0000000000 */
[----:B------:R-:W4:Y:S01]  /*6000*/  LDC R141, c[0x0][0x230] ;  /* 0x00008c00ff8d7b82 */ /* 0x000f220000000800 */
[----:B-----5:R-:W-:-:S07]  /*6010*/  VIADD R138, R209, 0xffffffd6 ;  /* 0xffffffd6d18a7836 */ /* 0x020fce0000000000 */
[----:B------:R-:W5:Y:S08]  /*6020*/  LDC R145, c[0x0][0x230] ;  /* 0x00008c00ff917b82 */ /* 0x000f700000000800 */
[----:B------:R-:W4:Y:S01]  /*6030*/  LDC R209, c[0x0][0x230] ;  /* 0x00008c00ffd17b82 */ /* 0x000f220000000800 */
[----:B-1----:R-:W-:Y:S01]  /*6040*/  VIADD R5, R5, 0xffffffd8 ;  /* 0xffffffd805057836 */ /* 0x002fe20000000000 */
[----:B------:R-:W-:Y:S01]  /*6050*/  ISETP.GE.U32.AND P2, PT, R138, 0x7fffffb7, PT ;  /* 0x7fffffb78a00780c */ /* 0x000fe20003f46070 */
[----:B------:R-:W-:-:S03]  /*6060*/  IMAD.WIDE R148, R15, 0x4, R148 ;  /* 0x000000040f947825 */ /* 0x000fc600078e0294 */
[----:B------:R-:W-:Y:S01]  /*6070*/  ISETP.GE.U32.AND P0, PT, R5, 0x7fffffb9, PT ;  /* 0x7fffffb90500780c */ /* 0x000fe20003f06070 */
[----:B---3--:R-:W-:Y:S01]  /*6080*/  VIADD R5, R143, 0xffffffd5 ;  /* 0xffffffd58f057836 */ /* 0x008fe20000000000 */
[----:B------:R-:W-:Y:S01]  /*6090*/  LDGSTS.E [R206+0x1c008], desc[UR12][R148.64], !P6 ;  /* 0x1c00800094ce7fae */ /* 0x000fe2000f12184c */
[----:B------:R-:W1:Y:S01]  /*60a0*/  LDC R143, c[0x0][0x230] ;  /* 0x00008c00ff8f7b82 */ /* 0x000e620000000800 */
[----:B------:R-:W-:Y:S02]  /*60b0*/  ISETP.GE.U32.AND P4, PT, R4, 0x7fffffb5, PT ;  /* 0x7fffffb50400780c */ /* 0x000fe40003f86070 */
[----:B------:R-:W-:Y:S01]  /*60c0*/  ISETP.GE.U32.AND P3, PT, R5, 0x7fffffb6, PT ;  /* 0x7fffffb60500780c */ /* 0x000fe20003f66070 */
[----:B------:R-:W-:Y:S02]  /*60d0*/  VIADD R5, R140, 0xffffffd1 ;  /* 0xffffffd18c057836 */ /* 0x000fe40000000000 */
[----:B------:R-:W-:Y:S02]  /*60e0*/  IMAD.WIDE R150, R15, 0x4, R150 ;  /* 0x000000040f967825 */ /* 0x000fe400078e0296 */
[----:B------:R-:W3:Y:S02]  /*60f0*/  LDC R140, c[0x0][0x230] ;  /* 0x00008c00ff8c7b82 */ /* 0x000ee40000000800 */
[----:B--2---:R-:W-:Y:S01]  /*6100*/  VIADD R4, R142, 0xffffffd0 ;  /* 0xffffffd08e047836 */ /* 0x004fe20000000000 */
[----:B------:R2:W-:Y:S01]  /*6110*/  STL [R1], RZ ;  /* 0x000000ff01007387 */ /* 0x0005e20000100800 */
[----:B----4-:R-:W-:-:S04]  /*6120*/  VIADD R138, R209, 0xffffffd3 ;  /* 0xffffffd3d18a7836 */ /* 0x010fc80000000000 */
[----:B------:R-:W4:Y:S01]  /*6130*/  LDC R142, c[0x0][0x230] ;  /* 0x00008c00ff8e7b82 */ /* 0x000f220000000800 */
[----:B------:R-:W-:Y:S01]  /*6140*/  LDGSTS.E [R206+0x1c00c], desc[UR12][R150.64], !P0 ;  /* 0x1c00c00096ce7fae */ /* 0x000fe2000c12184c */
[----:B------:R-:W-:Y:S01]  /*6150*/  ISETP.GE.U32.AND P6, PT, R138, 0x7fffffb4, PT ;  /* 0x7fffffb48a00780c */ /* 0x000fe20003fc6070 */
[----:B------:R-:W-:Y:S02]  /*6160*/  VIADD R138, R139, 0xffffffd2 ;  /* 0xffffffd28b8a7836 */ /* 0x000fe40000000000 */
[----:B------:R2:W-:Y:S03]  /*6170*/  STL [R1+0x4], RZ ;  /* 0x000004ff01007387 */ /* 0x0005e60000100800 */
[----:B------:R-:W2:Y:S01]  /*6180*/  LDC R144, c[0x0][0x230] ;  /* 0x00008c00ff907b82 */ /* 0x000ea20000000800 */
[----:B------:R-:W-:Y:S01]  /*6190*/  IMAD.WIDE R152, R15, 0x4, R152 ;  /* 0x000000040f987825 */ /* 0x000fe200078e0298 */
[----:B------:R1:W-:Y:S01]  /*61a0*/  STL [R1+0x8], RZ ;  /* 0x000008ff01007387 */ /* 0x0003e20000100800 */
[----:B------:R-:W-:-:S02]  /*61b0*/  ISETP.GE.U32.AND P0, PT, R138, 0x7fffffb3, PT ;  /* 0x7fffffb38a00780c */ /* 0x000fc40003f06070 */
[----:B------:R-:W-:Y:S01]  /*61c0*/  IMAD.WIDE R154, R15, 0x4, R154 ;  /* 0x000000040f9a7825 */ /* 0x000fe200078e029a */
[----:B------:R1:W-:Y:S02]  /*61d0*/  STL [R1+0xc], RZ ;  /* 0x00000cff01007387 */ /* 0x0003e40000100800 */
[----:B------:R-:W2:Y:S01]  /*61e0*/  LDC R139, c[0x0][0x230] ;  /* 0x00008c00ff8b7b82 */ /* 0x000ea20000000800 */
[----:B------:R-:W-:Y:S01]  /*61f0*/  VIADD R138, R141, 0xffffffcf ;  /* 0xffffffcf8d8a7836 */ /* 0x000fe20000000000 */
[----:B------:R1:W-:Y:S01]  /*6200*/  STL [R1+0x10], RZ ;  /* 0x000010ff01007387 */ /* 0x0003e20000100800 */
[----:B------:R-:W-:-:S03]  /*6210*/  IMAD.WIDE R156, R15, 0x4, R156 ;  /* 0x000000040f9c7825 */ /* 0x000fc600078e029c */
[----:B------:R1:W-:Y:S02]  /*6220*/  STL [R1+0x14], RZ ;  /* 0x000014ff01007387 */ /* 0x0003e40000100800 */
[----:B------:R-:W2:Y:S02]  /*6230*/  LDC R141, c[0x0][0x230] ;  /* 0x00008c00ff8d7b82 */ /* 0x000ea40000000800 */
[----:B------:R1:W-:Y:S01]  /*6240*/  STL [R1+0x18], RZ ;  /* 0x000018ff01007387 */ /* 0x0003e20000100800 */
[----:B------:R-:W-:-:S03]  /*6250*/  IMAD.WIDE R158, R15, 0x4, R158 ;  /* 0x000000040f9e7825 */ /* 0x000fc600078e029e */
[----:B------:R1:W-:Y:S01]  /*6260*/  STL [R1+0x1c], RZ ;  /* 0x00001cff01007387 */ /* 0x0003e20000100800 */
[----:B------:R-:W-:-:S03]  /*6270*/  IMAD.WIDE R160, R15, 0x4, R160 ;  /* 0x000000040fa07825 */ /* 0x000fc600078e02a0 */
[----:B------:R-:W-:Y:S04]  /*6280*/  LDGSTS.E [R205+0x1c000], desc[UR12][R152.64], !P1 ;  /* 0x1c00000098cd7fae */ /* 0x000fe8000c92184c */
[----:B------:R1:W-:Y:S01]  /*6290*/  STL [R1+0x20], RZ ;  /* 0x000020ff01007387 */ /* 0x0003e20000100800 */
[----:B------:R-:W-:-:S03]  /*62a0*/  ISETP.GE.U32.AND P1, PT, R5, 0x7fffffb2, PT ;  /* 0x7fffffb20500780c */ /* 0x000fc60003f26070 */
[----:B------:R-:W-:Y:S01]  /*62b0*/  LDGSTS.E [R205+0x1c004], desc[UR12][R154.64], !P2 ;  /* 0x1c0040009acd7fae */ /* 0x000fe2000d12184c */
[----:B------:R-:W-:Y:S01]  /*62c0*/  ISETP.GE.U32.AND P2, PT, R4, 0x7fffffb1, PT ;  /* 0x7fffffb10400780c */ /* 0x000fe20003f46070 */
[----:B------:R-:W-:Y:S02]  /*62d0*/  VIADD R4, R146, 0xffffffcd ;  /* 0xffffffcd92047836 */ /* 0x000fe40000000000 */
[----:B------:R1:W-:Y:S04]  /*62e0*/  STL [R1+0x24], RZ ;  /* 0x000024ff01007387 */ /* 0x0003e80000100800 */
[----:B------:R1:W-:Y:S01]  /*62f0*/  STL [R1+0x28], RZ ;  /* 0x000028ff01007387 */ /* 0x0003e20000100800 */
[----:B-----5:R-:W-:-:S03]  /*6300*/  VIADD R5, R145, 0xffffffce ;  /* 0xffffffce91057836 */ /* 0x020fc60000000000 */
[----:B------:R1:W-:Y:S04]  /*6310*/  STL [R1+0x2c], RZ ;  /* 0x00002cff01007387 */ /* 0x0003e80000100800 */
[----:B------:R1:W-:Y:S01]  /*6320*/  STL [R1+0x30], RZ ;  /* 0x000030ff01007387 */ /* 0x0003e20000100800 */
[----:B------:R-:W-:-:S03]  /*6330*/  IMAD.WIDE R162, R15, 0x4, R162 ;  /* 0x000000040fa27825 */ /* 0x000fc600078e02a2 */
[----:B------:R-:W-:Y:S01]  /*6340*/  LDGSTS.E [R205+0x1c008], desc[UR12][R156.64], !P3 ;  /* 0x1c0080009ccd7fae */ /* 0x000fe2000d92184c */
[----:B------:R-:W-:-:S03]  /*6350*/  ISETP.GE.U32.AND P3, PT, R138, 0x7fffffb0, PT ;  /* 0x7fffffb08a00780c */ /* 0x000fc60003f66070 */
[----:B------:R1:W-:Y:S04]  /*6360*/  STL [R1+0x34], RZ ;  /* 0x000034ff01007387 */ /* 0x0003e80000100800 */
[----:B------:R-:W-:Y:S04]  /*6370*/  LDGSTS.E [R205+0x1c00c], desc[UR12][R158.64], !P4 ;  /* 0x1c00c0009ecd7fae */ /* 0x000fe8000e12184c */
[----:B------:R2:W-:Y:S04]  /*6380*/  STL [R1+0x38], RZ ;  /* 0x000038ff01007387 */ /* 0x0005e80000100800 */
[----:B------:R-:W-:Y:S01]  /*6390*/  LDGSTS.E [R204+0x1c000], desc[UR12][R160.64], !P6 ;  /* 0x1c000000a0cc7fae */ /* 0x000fe2000f12184c */
[----:B------:R-:W-:Y:S01]  /*63a0*/  ISETP.GE.U32.AND P6, PT, R4, 0x7fffffae, PT ;  /* 0x7fffffae0400780c */ /* 0x000fe20003fc6070 */
[----:B-1----:R-:W-:-:S02]  /*63b0*/  VIADD R4, R143, 0xffffffcc ;  /* 0xffffffcc8f047836 */ /* 0x002fc40000000000 */
[----:B------:R1:W-:Y:S01]  /*63c0*/  STL [R1+0x3c], RZ ;  /* 0x00003cff01007387 */ /* 0x0003e20000100800 */
[----:B------:R-:W5:Y:S03]  /*63d0*/  LDC R143, c[0x0][0x230] ;  /* 0x00008c00ff8f7b82 */ /* 0x000f660000000800 */
[----:B------:R1:W-:Y:S01]  /*63e0*/  STL [R1+0x40], RZ ;  /* 0x000040ff01007387 */ /* 0x0003e20000100800 */
[----:B------:R-:W-:-:S03]  /*63f0*/  ISETP.GE.U32.AND P4, PT, R5, 0x7fffffaf, PT ;  /* 0x7fffffaf0500780c */ /* 0x000fc60003f86070 */
[----:B------:R1:W-:Y:S01]  /*6400*/  STL [R1+0x44], RZ ;  /* 0x000044ff01007387 */ /* 0x0003e20000100800 */
[----:B------:R-:W-:-:S03]  /*6410*/  IMAD.WIDE R164, R15, 0x4, R164 ;  /* 0x000000040fa47825 */ /* 0x000fc600078e02a4 */
[----:B------:R1:W-:Y:S01]  /*6420*/  STL [R1+0x48], RZ ;  /* 0x000048ff01007387 */ /* 0x0003e20000100800 */
[----:B------:R-:W-:-:S03]  /*6430*/  IMAD.WIDE R166, R15, 0x4, R166 ;  /* 0x000000040fa67825 */ /* 0x000fc600078e02a6 */
[----:B------:R1:W-:Y:S01]  /*6440*/  STL [R1+0x4c], RZ ;  /* 0x00004cff01007387 */ /* 0x0003e20000100800 */
[----:B---3--:R-:W-:Y:S02]  /*6450*/  VIADD R138, R140, 0xffffffcb ;  /* 0xffffffcb8c8a7836 */ /* 0x008fe40000000000 */
[----:B------:R-:W-:Y:S01]  /*6460*/  IMAD.WIDE R168, R15, 0x4, R168 ;  /* 0x000000040fa87825 */ /* 0x000fe200078e02a8 */
[----:B------:R1:W-:Y:S01]  /*6470*/  STL [R1+0x50], RZ ;  /* 0x000050ff01007387 */ /* 0x0003e20000100800 */
[----:B------:R-:W3:Y:S02]  /*6480*/  LDC R140, c[0x0][0x230] ;  /* 0x00008c00ff8c7b82 */ /* 0x000ee40000000800 */
[----:B----4-:R-:W-:Y:S01]  /*6490*/  VIADD R5, R142, 0xffffffca ;  /* 0xffffffca8e057836 */ /* 0x010fe20000000000 */
[----:B------:R-:W-:Y:S01]  /*64a0*/  LDGSTS.E [R204+0x1c004], desc[UR12][R162.64], !P0 ;  /* 0x1c004000a2cc7fae */ /* 0x000fe2000c12184c */
[----:B------:R-:W-:Y:S01]  /*64b0*/  ISETP.GE.U32.AND P0, PT, R4, 0x7fffffad, PT ;  /* 0x7fffffad0400780c */ /* 0x000fe20003f06070 */
[----:B--2---:R-:W-:-:S02]  /*64c0*/  VIADD R4, R144, 0xffffffc9 ;  /* 0xffffffc990047836 */ /* 0x004fc40000000000 */
[----:B------:R1:W-:Y:S01]  /*64d0*/  STL [R1+0x54], RZ ;  /* 0x000054ff01007387 */ /* 0x0003e20000100800 */
[----:B------:R-:W2:Y:S03]  /*64e0*/  LDC R142, c[0x0][0x230] ;  /* 0x00008c00ff8e7b82 */ /* 0x000ea60000000800 */
[----:B------:R1:W-:Y:S04]  /*64f0*/  STL [R1+0x58], RZ ;  /* 0x000058ff01007387 */ /* 0x0003e80000100800 */
[----:B------:R1:W-:Y:S01]  /*6500*/  STL [R1+0x5c], RZ ;  /* 0x00005cff01007387 */ /* 0x0003e20000100800 */
[----:B------:R-:W-:Y:S01]  /*6510*/  IMAD.WIDE R170, R15, 0x4, R170 ;  /* 0x000000040faa7825 */ /* 0x000fe200078e02aa */
[----:B------:R-:W4:Y:S02]  /*6520*/  LDC R144, c[0x0][0x230] ;  /* 0x00008c00ff907b82 */ /* 0x000f240000000800 */
[----:B------:R1:W-:Y:S04]  /*6530*/  STL [R1+0x60], RZ ;  /* 0x000060ff01007387 */ /* 0x0003e80000100800 */
[----:B------:R-:W-:Y:S04]  /*6540*/  LDGSTS.E [R204+0x1c008], desc[UR12][R164.64], !P1 ;  /* 0x1c008000a4cc7fae */ /* 0x000fe8000c92184c */
[----:B------:R1:W-:Y:S04]  /*6550*/  STL [R1+0x64], RZ ;  /* 0x000064ff01007387 */ /* 0x0003e80000100800 */
[----:B------:R-:W-:Y:S01]  /*6560*/  LDGSTS.E [R204+0x1c00c], desc[UR12][R166.64], !P2 ;  /* 0x1c00c000a6cc7fae */ /* 0x000fe2000d12184c */
[----:B------:R-:W-:Y:S01]  /*6570*/  ISETP.GE.U32.AND P2, PT, R5, 0x7fffffab, PT ;  /* 0x7fffffab0500780c */ /* 0x000fe20003f46070 */
[----:B------:R-:W-:-:S02]  /*6580*/  VIADD R5, R139, 0xffffffc8 ;  /* 0xffffffc88b057836 */ /* 0x000fc40000000000 */
[----:B------:R1:W-:Y:S01]  /*6590*/  STL [R1+0x68], RZ ;  /* 0x000068ff01007387 */ /* 0x0003e20000100800 */
[----:B------:R-:W-:Y:S01]  /*65a0*/  ISETP.GE.U32.AND P1, PT, R138, 0x7fffffac, PT ;  /* 0x7fffffac8a00780c */ /* 0x000fe20003f26070 */
[----:B------:R-:W-:Y:S01]  /*65b0*/  IMAD.WIDE R172, R15, 0x4, R172 ;  /* 0x000000040fac7825 */ /* 0x000fe200078e02ac */
[----:B------:R-:W1:Y:S01]  /*65c0*/  LDC R138, c[0x0][0x230] ;  /* 0x00008c00ff8a7b82 */ /* 0x000e620000000800 */
[----:B------:R-:W-:Y:S01]  /*65d0*/  LDGSTS.E [R202+0x1c000], desc[UR12][R168.64], !P3 ;  /* 0x1c000000a8ca7fae */ /* 0x000fe2000d92184c */
[----:B------:R-:W-:Y:S01]  /*65e0*/  ISETP.GE.U32.AND P3, PT, R4, 0x7fffffaa, PT ;  /* 0x7fffffaa0400780c */ /* 0x000fe20003f66070 */
[----:B------:R-:W-:Y:S02]  /*65f0*/  VIADD R4, R141, 0xffffffc7 ;  /* 0xffffffc78d047836 */ /* 0x000fe40000000000 */
[----:B------:R1:W-:Y:S03]  /*6600*/  STL [R1+0x6c], RZ ;  /* 0x00006cff01007387 */ /* 0x0003e60000100800 */
[----:B------:R-:W1:Y:S01]  /*6610*/  LDC R141, c[0x0][0x230] ;  /* 0x00008c00ff8d7b82 */ /* 0x000e620000000800 */
[----:B------:R1:W-:Y:S04]  /*6620*/  STL [R1+0x70], RZ ;  /* 0x000070ff01007387 */ /* 0x0003e80000100800 */
[----:B------:R1:W-:Y:S01]  /*6630*/  STL [R1+0x74], RZ ;  /* 0x000074ff01007387 */ /* 0x0003e20000100800 */
[----:B------:R-:W-:-:S02]  /*6640*/  IMAD.WIDE R174, R15, 0x4, R174 ;  /* 0x000000040fae7825 */ /* 0x000fc400078e02ae */
[----:B------:R-:W1:Y:S01]  /*6650*/  LDC R139, c[0x0][0x230] ;  /* 0x00008c00ff8b7b82 */ /* 0x000e620000000800 */
[----:B------:R1:W-:Y:S04]  /*6660*/  STL [R1+0x78], RZ ;  /* 0x000078ff01007387 */ /* 0x0003e80000100800 */
[----:B------:R1:W-:Y:S04]  /*6670*/  STL [R1+0x7c], RZ ;  /* 0x00007cff01007387 */ /* 0x0003e80000100800 */
[----:B------:R-:W-:Y:S01]  /*6680*/  LDGSTS.E [R202+0x1c004], desc[UR12][R170.64], !P4 ;  /* 0x1c004000aaca7fae */ /* 0x000fe2000e12184c */
[----:B------:R-:W-:-:S03]  /*6690*/  ISETP.GE.U32.AND P4, PT, R5, 0x7fffffa9, PT ;  /* 0x7fffffa90500780c */ /* 0x000fc60003f86070 */
[----:B------:R1:W-:Y:S04]  /*66a0*/  STL [R1+0x80], RZ ;  /* 0x000080ff01007387 */ /* 0x0003e80000100800 */
[----:B------:R1:W-:Y:S04]  /*66b0*/  STL [R1+0x84], RZ ;  /* 0x000084ff01007387 */ /* 0x0003e80000100800 */
[----:B------:R1:W-:Y:S01]  /*66c0*/  STL [R1+0x88], RZ ;  /* 0x000088ff01007387 */ /* 0x0003e20000100800 */
[----:B------:R-:W-:-:S03]  /*66d0*/  IMAD.WIDE R176, R15, 0x4, R176 ;  /* 0x000000040fb07825 */ /* 0x000fc600078e02b0 */
[----:B------:R1:W-:Y:S01]  /*66e0*/  STL [R1+0x8c], RZ ;  /* 0x00008cff01007387 */ /* 0x0003e20000100800 */
[----:B------:R-:W-:-:S03]  /*66f0*/  IMAD.WIDE R178, R15, 0x4, R178 ;  /* 0x000000040fb27825 */ /* 0x000fc600078e02b2 */
[----:B------:R1:W-:Y:S01]  /*6700*/  STL [R1+0x90], RZ ;  /* 0x000090ff01007387 */ /* 0x0003e20000100800 */
[----:B------:R-:W-:-:S03]  /*6710*/  IMAD.WIDE R180, R15, 0x4, R180 ;  /* 0x000000040fb47825 */ /* 0x000fc600078e02b4 */
[----:B------:R1:W-:Y:S01]  /*6720*/  STL [R1+0x94], RZ ;  /* 0x000094ff01007387 */ /* 0x0003e20000100800 */
[----:B------:R-:W-:-:S03]  /*6730*/  IMAD.WIDE R182, R15, 0x4, R182 ;  /* 0x000000040fb67825 */ /* 0x000fc600078e02b6 */
[----:B------:R1:W-:Y:S01]  /*6740*/  STL [R1+0x98], RZ ;  /* 0x000098ff01007387 */ /* 0x0003e20000100800 */
[----:B-----5:R-:W-:-:S03]  /*6750*/  VIADD R5, R143, 0xffffffc6 ;  /* 0xffffffc68f057836 */ /* 0x020fc60000000000 */
[----:B------:R1:W-:Y:S04]  /*6760*/  STL [R1+0x9c], RZ ;  /* 0x00009cff01007387 */ /* 0x0003e80000100800 */
[----:B------:R1:W-:Y:S04]  /*6770*/  STL [R1+0xa0], RZ ;  /* 0x0000a0ff01007387 */ /* 0x0003e80000100800 */
[----:B------:R-:W-:Y:S04]  /*6780*/  LDGSTS.E [R202+0x1c008], desc[UR12][R172.64], !P6 ;  /* 0x1c008000acca7fae */ /* 0x000fe8000f12184c */
[----:B------:R1:W-:Y:S01]  /*6790*/  STL [R1+0xa4], RZ ;  /* 0x0000a4ff01007387 */ /* 0x0003e20000100800 */
[----:B------:R-:W-:-:S03]  /*67a0*/  ISETP.GE.U32.AND P6, PT, R4, 0x7fffffa8, PT ;  /* 0x7fffffa80400780c */ /* 0x000fc60003fc6070 */
[----:B------:R-:W-:Y:S04]  /*67b0*/  LDGSTS.E [R202+0x1c00c], desc[UR12][R174.64], !P0 ;  /* 0x1c00c000aeca7fae */ /* 0x000fe8000c12184c */
[----:B------:R1:W-:Y:S01]  /*67c0*/  STL [R1+0xa8], RZ ;  /* 0x0000a8ff01007387 */ /* 0x0003e20000100800 */
[----:B---3--:R-:W-:-:S03]  /*67d0*/  VIADD R4, R140, 0xffffffc5 ;  /* 0xffffffc58c047836 */ /* 0x008fc60000000000 */
[----:B------:R-:W-:Y:S04]  /*67e0*/  LDGSTS.E [R203+0x1c000], desc[UR12][R176.64], !P1 ;  /* 0x1c000000b0cb7fae */ /* 0x000fe8000c92184c */
[----:B------:R3:W-:Y:S04]  /*67f0*/  STL [R1+0xac], RZ ;  /* 0x0000acff01007387 */ /* 0x0007e80000100800 */
[----:B------:R-:W-:Y:S04]  /*6800*/  LDGSTS.E [R203+0x1c004], desc[UR12][R178.64], !P2 ;  /* 0x1c004000b2cb7fae */ /* 0x000fe8000d12184c */
[----:B------:R3:W-:Y:S04]  /*6810*/  STL [R1+0xb0], RZ ;  /* 0x0000b0ff01007387 */ /* 0x0007e80000100800 */
[----:B------:R-:W-:Y:S04]  /*6820*/  LDGSTS.E [R203+0x1c008], desc[UR12][R180.64], !P3 ;  /* 0x1c008000b4cb7fae */ /* 0x000fe8000d92184c */
[----:B------:R3:W-:Y:S04]  /*6830*/  STL [R1+0xb4], RZ ;  /* 0x0000b4ff01007387 */ /* 0x0007e80000100800 */
[----:B------:R-:W-:Y:S01]  /*6840*/  LDGSTS.E [R203+0x1c00c], desc[UR12][R182.64], !P4 ;  /* 0x1c00c000b6cb7fae */ /* 0x000fe2000e12184c */
[----:B------:R-:W-:Y:S01]  /*6850*/  ISETP.GE.U32.AND P4, PT, R5, 0x7fffffa7, PT ;  /* 0x7fffffa70500780c */ /* 0x000fe20003f86070 */
[----:B--2---:R-:W-:-:S02]  /*6860*/  VIADD R5, R142, 0xffffffc3 ;  /* 0xffffffc38e057836 */ /* 0x004fc40000000000 */
[----:B------:R3:W-:Y:S04]  /*6870*/  STL [R1+0xb8], RZ ;  /* 0x0000b8ff01007387 */ /* 0x0007e80000100800 */
[----:B------:R3:W-:Y:S01]  /*6880*/  STL [R1+0xbc], RZ ;  /* 0x0000bcff01007387 */ /* 0x0007e20000100800 */
[----:B------:R-:W-:-:S03]  /*6890*/  ISETP.GE.U32.AND P0, PT, R4, 0x7fffffa6, PT ;  /* 0x7fffffa60400780c */ /* 0x000fc60003f06070 */
[----:B------:R3:W-:Y:S01]  /*68a0*/  STL [R1+0xc0], RZ ;  /* 0x0000c0ff01007387 */ /* 0x0007e20000100800 */
[----:B----4-:R-:W-:-:S03]  /*68b0*/  VIADD R4, R144, 0xffffffc2 ;  /* 0xffffffc290047836 */ /* 0x010fc60000000000 */
[----:B------:R3:W-:Y:S01]  /*68c0*/  STL [R1+0xc4], RZ ;  /* 0x0000c4ff01007387 */ /* 0x0007e20000100800 */
[----:B------:R-:W-:-:S03]  /*68d0*/  IMAD.WIDE R184, R15, 0x4, R184 ;  /* 0x000000040fb87825 */ /* 0x000fc600078e02b8 */
[----:B------:R3:W-:Y:S01]  /*68e0*/  STL [R1+0xc8], RZ ;  /* 0x0000c8ff01007387 */ /* 0x0007e20000100800 */
[----:B------:R-:W-:-:S03]  /*68f0*/  ISETP.GE.U32.AND P3, PT, R5, 0x7fffffa4, PT ;  /* 0x7fffffa40500780c */ /* 0x000fc60003f66070 */
[----:B------:R3:W-:Y:S01]  /*6900*/  STL [R1+0xcc], RZ ;  /* 0x0000ccff01007387 */ /* 0x0007e20000100800 */
[----:B-1----:R-:W-:-:S03]  /*6910*/  VIADD R5, R141, 0xffffffc1 ;  /* 0xffffffc18d057836 */ /* 0x002fc60000000000 */
[----:B------:R3:W-:Y:S01]  /*6920*/  STL [R1+0xd0], RZ ;  /* 0x0000d0ff01007387 */ /* 0x0007e20000100800 */
[----:B------:R-:W-:-:S03]  /*6930*/  VIADD R138, R138, 0xffffffc4 ;  /* 0xffffffc48a8a7836 */ /* 0x000fc60000000000 */
[----:B------:R3:W-:Y:S01]  /*6940*/  STL [R1+0xd4], RZ ;  /* 0x0000d4ff01007387 */ /* 0x0007e20000100800 */
[----:B------:R-:W-:-:S03]  /*6950*/  ISETP.GE.U32.AND P2, PT, R4, 0x7fffffa3, PT ;  /* 0x7fffffa30400780c */ /* 0x000fc60003f46070 */
[----:B------:R3:W-:Y:S01]  /*6960*/  STL [R1+0xd8], RZ ;  /* 0x0000d8ff01007387 */ /* 0x0007e20000100800 */
[----:B------:R-:W-:-:S03]  /*6970*/  SEL R4, RZ, 0x4, P5 ;  /* 0x00000004ff047807 */ /* 0x000fc60002800000 */
[----:B------:R3:W-:Y:S01]  /*6980*/  STL [R1+0xdc], RZ ;  /* 0x0000dcff01007387 */ /* 0x0007e20000100800 */
[----:B------:R-:W-:-:S03]  /*6990*/  ISETP.GE.U32.AND P5, PT, R5, 0x7fffffa2, PT ;  /* 0x7fffffa20500780c */ /* 0x000fc60003fa6070 */
[----:B------:R3:W-:Y:S01]  /*69a0*/  STL [R1+0xe0], RZ ;  /* 0x0000e0ff01007387 */ /* 0x0007e20000100800 */
[----:B------:R-:W-:-:S03]  /*69b0*/  IMAD.WIDE R186, R15, 0x4, R186 ;  /* 0x000000040fba7825 */ /* 0x000fc600078e02ba */
[----:B------:R3:W-:Y:S01]  /*69c0*/  STL [R1+0xe4], RZ ;  /* 0x0000e4ff01007387 */ /* 0x0007e20000100800 */
[----:B------:R-:W-:-:S03]  /*69d0*/  VIADD R5, R139, 0xffffffc0 ;  /* 0xffffffc08b057836 */ /* 0x000fc60000000000 */
[----:B------:R-:W-:Y:S01]  /*69e0*/  LDGSTS.E [R201+0x1c000], desc[UR12][R184.64], !P6 ;  /* 0x1c000000b8c97fae */ /* 0x000fe2000f12184c */
[----:B------:R-:W-:-:S03]  /*69f0*/  ISETP.GT.AND P6, PT, R208, 0x3f, PT ;  /* 0x0000003fd000780c */ /* 0x000fc60003fc4270 */
[----:B------:R3:W-:Y:S01]  /*6a00*/  STL [R1+0xe8], RZ ;  /* 0x0000e8ff01007387 */ /* 0x0007e20000100800 */
[----:B------:R-:W-:-:S03]  /*6a10*/  ISETP.GE.U32.AND P1, PT, R138, 0x7fffffa5, PT ;  /* 0x7fffffa58a00780c */ /* 0x000fc60003f26070 */
[----:B------:R3:W-:Y:S01]  /*6a20*/  STL [R1+0xec], RZ ;  /* 0x0000ecff01007387 */ /* 0x0007e20000100800 */
[----:B------:R-:W-:-:S03]  /*6a30*/  SEL R4, R4, RZ, P6 ;  /* 0x000000ff04047207 */ /* 0x000fc60003000000 */
[----:B------:R3:W-:Y:S04]  /*6a40*/  STL [R1+0xf0], RZ ;  /* 0x0000f0ff01007387 */ /* 0x0007e80000100800 */
[----:B------:R3:W-:Y:S04]  /*6a50*/  STL [R1+0xf4], RZ ;  /* 0x0000f4ff01007387 */ /* 0x0007e80000100800 */
[----:B------:R3:W-:Y:S04]  /*6a60*/  STL [R1+0xf8], RZ ;  /* 0x0000f8ff01007387 */ /* 0x0007e80000100800 */
[----:B------:R3:W-:Y:S01]  /*6a70*/  STL [R1+0xfc], RZ ;  /* 0x0000fcff01007387 */ /* 0x0007e20000100800 */
[----:B------:R-:W-:-:S03]  /*6a80*/  ISETP.NE.U32.AND P6, PT, R4, RZ, PT ;  /* 0x000000ff0400720c */ /* 0x000fc60003fc5070 */
[----:B------:R-:W-:Y:S01]  /*6a90*/  LDGSTS.E [R201+0x1c004], desc[UR12][R186.64], !P4 ;  /* 0x1c004000bac97fae */ /* 0x000fe2000e12184c */
[----:B------:R-:W-:-:S03]  /*6aa0*/  ISETP.GE.U32.AND P4, PT, R5, 0x7fffffa1, PT ;  /* 0x7fffffa10500780c */ /* 0x000fc60003f86070 */
        /* <DEDUP_REMOVED lines=9> */
[----:B------:R-:W-:-:S03]  /*6b40*/  IMAD.SHL.U32 R4, R3, 0x20, RZ ;  /* 0x0000002003047824 */ /* 0x000fc600078e00ff */
        /* <DEDUP_REMOVED lines=8> */
[----:B------:R-:W-:Y:S04]  /*6bd0*/  LDGSTS.E [R201+0x1c008], desc[UR12][R188.64], !P0 ;  /* 0x1c008000bcc97fae */ /* 0x000fe8000c12184c */
        /* <DEDUP_REMOVED lines=17> */
[----:B------:R-:W0:Y:S04]  /*6cf0*/  LDGDEPBAR ;  /* 0x00000000000079af */ /* 0x000e280000000000 */
[----:B------:R3:W-:Y:S01]  /*6d00*/  STL [R1+0x13c], RZ ;  /* 0x00013cff01007387 */ /* 0x0007e20000100800 */
[----:B------:R-:W-:-:S03]  /*6d10*/  IMAD.WIDE R120, R4, 0x4, R120 ;  /* 0x0000000404787825 */ /* 0x000fc600078e0278 */
[----:B------:R-:W-:Y:S04]  /*6d20*/  LDGSTS.E [R199+0x8000], desc[UR12][R134.64], P6 ;  /* 0x0800000086c77fae */ /* 0x000fe8000b12184c */
        /* <DEDUP_REMOVED lines=143> */
[----:B------:R-:W-:Y:S01]  /*7620*/  LDGSTS.E [R198+0xc200], desc[UR12][R40.64], P6 ;  /* 0x0c20000028c67fae */ /* 0x000fe2000b12184c */
[----:B------:R-:W-:-:S03]  /*7630*/  IMAD.WIDE R22, R4, 0x4, R22 ;  /* 0x0000000404167825 */ /* 0x000fc600078e0216 */
[----:B------:R-:W-:Y:S01]  /*7640*/  LDGSTS.E [R198+0xc600], desc[UR12][R38.64], P6 ;  /* 0x0c60000026c67fae */ /* 0x000fe2000b12184c */
[----:B------:R-:W-:-:S03]  /*7650*/  ISETP.GE.AND P0, PT, R208, 0x20, PT ;  /* 0x00000020d000780c */ /* 0x000fc60003f06270 */
[----:B------:R-:W-:Y:S01]  /*7660*/  LDGSTS.E [R198+0xca00], desc[UR12][R36.64], P6 ;  /* 0x0ca0000024c67fae */ /* 0x000fe2000b12184c */
[----:B------:R-:W-:-:S03]  /*7670*/  IMAD.WIDE R20, R4, 0x4, R20 ;  /* 0x0000000404147825 */ /* 0x000fc600078e0214 */
        /* <DEDUP_REMOVED lines=10> */
[----:B------:R1:W-:Y:S04]  /*7720*/  LDGSTS.E [R198+0xe200], desc[UR12][R24.64], P6 ;  /* 0x0e20000018c67fae */ /* 0x0003e8000b12184c */
[----:B------:R3:W-:Y:S04]  /*7730*/  LDGSTS.E [R198+0xe600], desc[UR12][R22.64], P6 ;  /* 0x0e60000016c67fae */ /* 0x0007e8000b12184c */
[----:B------:R3:W-:Y:S04]  /*7740*/  LDGSTS.E [R198+0xea00], desc[UR12][R20.64], P6 ;  /* 0x0ea0000014c67fae */ /* 0x0007e8000b12184c */
[----:B------:R3:W-:Y:S04]  /*7750*/  LDGSTS.E [R198+0xee00], desc[UR12][R18.64], P6 ;  /* 0x0ee0000012c67fae */ /* 0x0007e8000b12184c */
[----:B------:R3:W-:Y:S04]  /*7760*/  LDGSTS.E [R198+0xf200], desc[UR12][R16.64], P6 ;  /* 0x0f20000010c67fae */ /* 0x0007e8000b12184c */
[----:B------:R3:W-:Y:S04]  /*7770*/  LDGSTS.E [R198+0xf600], desc[UR12][R12.64], P6 ;  /* 0x0f6000000cc67fae */ /* 0x0007e8000b12184c */
[----:B------:R3:W-:Y:S04]  /*7780*/  LDGSTS.E [R198+0xfa00], desc[UR12][R10.64], P6 ;  /* 0x0fa000000ac67fae */ /* 0x0007e8000b12184c */
[----:B------:R3:W-:Y:S01]  /*7790*/  LDGSTS.E [R198+0xfe00], desc[UR12][R8.64], P6 ;  /* 0x0fe0000008c67fae */ /* 0x0007e2000b12184c */
[----:B-1----:R-:W-:-:S03]  /*77a0*/  CS2R R24, SRZ ;  /* 0x0000000000187805 */ /* 0x002fc6000001ff00 */
[----:B------:R-:W0:Y:S01]  /*77b0*/  LDGDEPBAR ;  /* 0x00000000000079af */ /* 0x000e220000000000 */
[----:B------:R-:W-:Y:S02]  /*77c0*/  CS2R R26, SRZ ;  /* 0x00000000001a7805 */ /* 0x000fe4000001ff00 */
[----:B------:R-:W-:Y:S02]  /*77d0*/  CS2R R28, SRZ ;  /* 0x00000000001c7805 */ /* 0x000fe4000001ff00 */
[----:B------:R-:W-:Y:S02]  /*77e0*/  CS2R R30, SRZ ;  /* 0x00000000001e7805 */ /* 0x000fe4000001ff00 */
[----:B------:R-:W-:Y:S02]  /*77f0*/  CS2R R32, SRZ ;  /* 0x0000000000207805 */ /* 0x000fe4000001ff00 */
[----:B------:R-:W-:Y:S02]  /*7800*/  CS2R R34, SRZ ;  /* 0x0000000000227805 */ /* 0x000fe4000001ff00 */
[----:B------:R-:W-:-:S02]  /*7810*/  CS2R R36, SRZ ;  /* 0x0000000000247805 */ /* 0x000fc4000001ff00 */
        /* <DEDUP_REMOVED lines=56> */
[----:B------:R-:W-:Y:S01]  /*7ba0*/  CS2R R150, SRZ ;  /* 0x0000000000967805 */ /* 0x000fe2000001ff00 */
[----:B---3--:R-:W-:Y:S06]  /*7bb0*/  @!P0 BRA `(.L_x_0) ;  /* 0x00000070006c8947 */ /* 0x008fec0003800000 */
[----:B------:R-:W2:Y:S01]  /*7bc0*/  LDL R209, [R1+0x2bc] ;  /* 0x0002bc0001d17983 */ /* 0x000ea20000100800 */
[----:B------:R-:W-:Y:S01]  /*7bd0*/  SHF.R.S32.HI R9, RZ, 0x1f, R2 ;  /* 0x0000001fff097819 */ /* 0x000fe20000011402 */
[C---:B------:R-:W-:Y:S01]  /*7be0*/  IMAD.SHL.U32 R27, R4.reuse, 0x8, RZ ;  /* 0x00000008041b7824 */ /* 0x040fe200078e00ff */
[----:B------:R-:W-:Y:S01]  /*7bf0*/  SHF.R.S32.HI R3, RZ, 0x1f, R4 ;  /* 0x0000001fff037819 */ /* 0x000fe20000011404 */
[----:B------:R-:W-:Y:S01]  /*7c00*/  STL [R1+0x394], R14 ;  /* 0x0003940e01007387 */ /* 0x000fe20000100800 */
[----:B------:R-:W-:Y:S02]  /*7c10*/  SHF.R.S32.HI R16, RZ, 0x1f, R211 ;  /* 0x0000001fff107819 */ /* 0x000fe400000114d3 */
[----:B------:R-:W-:Y:S01]  /*7c20*/  SHF.L.U64.HI R25, R4, 0x3, R3 ;  /* 0x0000000304197819 */ /* 0x000fe20000010203 */
[----:B------:R1:W-:Y:S01]  /*7c30*/  STL [R1+0x390], R0 ;  /* 0x0003900001007387 */ /* 0x0003e20000100800 */
[----:B------:R-:W-:Y:S02]  /*7c40*/  LEA R17, P0, R211, R27, 0x2 ;  /* 0x0000001bd3117211 */ /* 0x000fe400078010ff */
[----:B------:R-:W-:Y:S01]  /*7c50*/  SHF.R.S32.HI R7, RZ, 0x1f, R208 ;  /* 0x0000001fff077819 */ /* 0x000fe200000114d0 */
[----:B------:R-:W3:Y:S01]  /*7c60*/  LDL.LU R145, [R1+0x200] ;  /* 0x0002000001917983 */ /* 0x000ee20000300800 */
[----:B------:R-:W-:-:S03]  /*7c70*/  SHF.R.S32.HI R11, RZ, 0x1f, R210 ;  /* 0x0000001fff0b7819 */ /* 0x000fc600000114d2 */
[----:B------:R-:W4:Y:S01]  /*7c80*/  LDL.LU R146, [R1+0x204] ;  /* 0x0002040001927983 */ /* 0x000f220000300800 */
[----:B-1----:R-:W-:-:S05]  /*7c90*/  SHF.L.U64.HI R0, R2, 0x2, R9 ;  /* 0x0000000202007819 */ /* 0x002fca0000010209 */
[----:B------:R1:W-:Y:S04]  /*7ca0*/  STL [R1+0x334], R0 ;  /* 0x0003340001007387 */ /* 0x0003e80000100800 */
[----:B------:R-:W3:Y:S04]  /*7cb0*/  LDL.LU R12, [R1+0x208] ;  /* 0x00020800010c7983 */ /* 0x000ee80000300800 */
[----:B------:R-:W4:Y:S04]  /*7cc0*/  LDL.LU R147, [R1+0x20c] ;  /* 0x00020c0001937983 */ /* 0x000f280000300800 */
[----:B------:R-:W4:Y:S04]  /*7cd0*/  LDL.LU R148, [R1+0x210] ;  /* 0x0002100001947983 */ /* 0x000f280000300800 */
[----:B------:R-:W4:Y:S04]  /*7ce0*/  LDL.LU R150, [R1+0x214] ;  /* 0x0002140001967983 */ /* 0x000f280000300800 */
[----:B------:R-:W4:Y:S04]  /*7cf0*/  LDL.LU R13, [R1+0x218] ;  /* 0x00021800010d7983 */ /* 0x000f280000300800 */
[----:B------:R-:W4:Y:S04]  /*7d00*/  LDL.LU R151, [R1+0x21c] ;  /* 0x00021c0001977983 */ /* 0x000f280000300800 */
[----:B------:R-:W4:Y:S04]  /*7d10*/  LDL.LU R141, [R1+0x220] ;  /* 0x00022000018d7983 */ /* 0x000f280000300800 */
[----:B------:R-:W4:Y:S01]  /*7d20*/  LDL.LU R149, [R1+0x224] ;  /* 0x0002240001957983 */ /* 0x000f220000300800 */
[----:B------:R-:W-:-:S02]  /*7d30*/  SHF.R.S32.HI R152, RZ, 0x1f, R215 ;  /* 0x0000001fff987819 */ /* 0x000fc400000114d7 */
[----:B------:R-:W-:Y:S01]  /*7d40*/  LEA R153, P3, R215, R27, 0x2 ;  /* 0x0000001bd7997211 */ /* 0x000fe200078610ff */
[----:B------:R-:W4:Y:S01]  /*7d50*/  LDL.LU R10, [R1+0x228] ;  /* 0x00022800010a7983 */ /* 0x000f220000300800 */
[----:B------:R-:W-:Y:S02]  /*7d60*/  LEA.HI.X R16, R211, R25, R16, 0x2, P0 ;  /* 0x00000019d3107211 */ /* 0x000fe400000f1410 */
[----:B------:R-:W-:Y:S02]  /*7d70*/  SHF.R.S32.HI R18, RZ, 0x1f, R212 ;  /* 0x0000001fff127819 */ /* 0x000fe400000114d4 */
[-C--:B------:R-:W-:Y:S02]  /*7d80*/  LEA R19, P0, R212, R27.reuse, 0x2 ;  /* 0x0000001bd4137211 */ /* 0x080fe400078010ff */
[----:B------:R-:W-:Y:S02]  /*7d90*/  SHF.R.S32.HI R20, RZ, 0x1f, R213 ;  /* 0x0000001fff147819 */ /* 0x000fe400000114d5 */
[----:B------:R-:W-:-:S02]  /*7da0*/  LEA R21, P1, R213, R27, 0x2 ;  /* 0x0000001bd5157211 */ /* 0x000fc400078210ff */
[----:B------:R-:W-:Y:S02]  /*7db0*/  LEA.HI.X R152, R215, R25, R152, 0x2, P3 ;  /* 0x00000019d7987211 */ /* 0x000fe400018f1498 */
[----:B------:R-:W-:Y:S02]  /*7dc0*/  SHF.R.S32.HI R160, RZ, 0x1f, R219 ;  /* 0x0000001fffa07819 */ /* 0x000fe400000114db */
[-C--:B------:R-:W-:Y:S02]  /*7dd0*/  LEA R161, P3, R219, R27.reuse, 0x2 ;  /* 0x0000001bdba17211 */ /* 0x080fe400078610ff */
[----:B------:R-:W-:Y:S02]  /*7de0*/  SHF.R.S32.HI R22, RZ, 0x1f, R214 ;  /* 0x0000001fff167819 */ /* 0x000fe400000114d6 */
[----:B------:R-:W-:Y:S02]  /*7df0*/  LEA R23, P2, R214, R27, 0x2 ;  /* 0x0000001bd6177211 */ /* 0x000fe400078410ff */
[----:B------:R-:W-:-:S02]  /*7e00*/  LEA.HI.X R18, R212, R25, R18, 0x2, P0 ;  /* 0x00000019d4127211 */ /* 0x000fc400000f1412 */
[----:B------:R-:W-:Y:S02]  /*7e10*/  SHF.R.S32.HI R154, RZ, 0x1f, R216 ;  /* 0x0000001fff9a7819 */ /* 0x000fe400000114d8 */
[----:B------:R-:W-:Y:S02]  /*7e20*/  LEA R155, P0, R216, R27, 0x2 ;  /* 0x0000001bd89b7211 */ /* 0x000fe400078010ff */
[----:B------:R-:W-:Y:S02]  /*7e30*/  LEA.HI.X R20, R213, R25, R20, 0x2, P1 ;  /* 0x00000019d5147211 */ /* 0x000fe400008f1414 */
[----:B------:R-:W-:Y:S02]  /*7e40*/  SHF.R.S32.HI R156, RZ, 0x1f, R217 ;  /* 0x0000001fff9c7819 */ /* 0x000fe400000114d9 */
[----:B------:R-:W-:Y:S02]  /*7e50*/  LEA R157, P1, R217, R27, 0x2 ;  /* 0x0000001bd99d7211 */ /* 0x000fe400078210ff */
[----:B------:R-:W-:-:S02]  /*7e60*/  LEA.HI.X R160, R219, R25, R160, 0x2, P3 ;  /* 0x00000019dba07211 */ /* 0x000fc400018f14a0 */
        /* <DEDUP_REMOVED lines=57> */
[----:B------:R-:W-:Y:S02]  /*8200*/  LEA.HI R8, R7, R208, RZ, 0x5 ;  /* 0x000000d007087211 */ /* 0x000fe400078f28ff */
[----:B------:R-:W-:Y:S02]  /*8210*/  SHF.R.S32.HI R196, RZ, 0x1f, R237 ;  /* 0x0000001fffc47819 */ /* 0x000fe400000114ed */
[----:B------:R-:W-:-:S02]  /*8220*/  LEA R197, P1, R237, R27, 0x2 ;  /* 0x0000001bedc57211 */ /* 0x000fc400078210ff */
[-C--:B------:R-:W-:Y:S02]  /*8230*/  LEA.HI.X R200, R239, R25.reuse, R200, 0x2, P3 ;  /* 0x00000019efc87211 */ /* 0x080fe400018f14c8 */
[----:B------:R-:W-:Y:S02]  /*8240*/  LEA.HI.X R190, R234, R25, R190, 0x2, P2 ;  /* 0x00000019eabe7211 */ /* 0x000fe400010f14be */
[----:B------:R-:W-:Y:S02]  /*8250*/  SHF.R.S32.HI R208, RZ, 0x1f, R243 ;  /* 0x0000001fffd07819 */ /* 0x000fe400000114f3 */
        /* <DEDUP_REMOVED lines=9> */
[----:B------:R-:W-:Y:S02]  /*82f0*/  SHF.R.S32.HI R216, RZ, 0x1f, R247 ;  /* 0x0000001fffd87819 */ /* 0x000fe400000114f7 */
[----:B------:R-:W-:Y:S02]  /*8300*/  SHF.L.U64.HI R2, R210, 0x2, R11 ;  /* 0x00000002d2027819 */ /* 0x000fe4000001020b */
[----:B------:R-:W-:Y:S02]  /*8310*/  SHF.R.S32.HI R206, RZ, 0x1f, R242 ;  /* 0x0000001fffce7819 */ /* 0x000fe400000114f2 */
[----:B------:R-:W-:Y:S02]  /*8320*/  LEA R207, P2, R242, R27, 0x2 ;  /* 0x0000001bf2cf7211 */ /* 0x000fe400078410ff */
[----:B------:R-:W-:Y:S02]  /*8330*/  LEA.HI.X R202, R240, R25, R202, 0x2, P0 ;  /* 0x00000019f0ca7211 */ /* 0x000fe400000f14ca */
[----:B------:R-:W-:-:S02]  /*8340*/  SHF.R.S32.HI R210, RZ, 0x1f, R244 ;  /* 0x0000001fffd27819 */ /* 0x000fc400000114f4 */
[----:B------:R-:W-:Y:S02]  /*8350*/  LEA R211, P0, R244, R27, 0x2 ;  /* 0x0000001bf4d37211 */ /* 0x000fe400078010ff */
[----:B------:R-:W-:Y:S02]  /*8360*/  LEA.HI.X R204, R241, R25, R204, 0x2, P1 ;  /* 0x00000019f1cc7211 */ /* 0x000fe400008f14cc */
[----:B------:R-:W-:Y:S02]  /*8370*/  SHF.R.S32.HI R212, RZ, 0x1f, R245 ;  /* 0x0000001fffd47819 */ /* 0x000fe400000114f5 */
[----:B------:R-:W-:Y:S02]  /*8380*/  LEA R213, P1, R245, R27, 0x2 ;  /* 0x0000001bf5d57211 */ /* 0x000fe400078210ff */
[----:B------:R-:W-:Y:S02]  /*8390*/  LEA.HI.X R206, R242, R25, R206, 0x2, P2 ;  /* 0x00000019f2ce7211 */ /* 0x000fe400010f14ce */
[----:B------:R-:W-:-:S02]  /*83a0*/  SHF.R.S32.HI R224, RZ, 0x1f, R251 ;  /* 0x0000001fffe07819 */ /* 0x000fc400000114fb */
[----:B------:R-:W-:Y:S02]  /*83b0*/  SHF.R.S32.HI R214, RZ, 0x1f, R246 ;  /* 0x0000001fffd67819 */ /* 0x000fe400000114f6 */
[----:B------:R-:W-:Y:S02]  /*83c0*/  LEA R215, P2, R246, R27, 0x2 ;  /* 0x0000001bf6d77211 */ /* 0x000fe400078410ff */
[----:B------:R-:W-:Y:S02]  /*83d0*/  LEA.HI.X R210, R244, R25, R210, 0x2, P0 ;  /* 0x00000019f4d27211 */ /* 0x000fe400000f14d2 */
[----:B------:R-:W-:Y:S02]  /*83e0*/  SHF.R.S32.HI R218, RZ, 0x1f, R248 ;  /* 0x0000001fffda7819 */ /* 0x000fe400000114f8 */
[----:B------:R-:W-:Y:S02]  /*83f0*/  LEA R219, P0, R248, R27, 0x2 ;  /* 0x0000001bf8db7211 */ /* 0x000fe400078010ff */
[----:B------:R-:W-:-:S02]  /*8400*/  LEA.HI.X R212, R245, R25, R212, 0x2, P1 ;  /* 0x00000019f5d47211 */ /* 0x000fc400008f14d4 */
[----:B------:R-:W-:Y:S02]  /*8410*/  SHF.R.S32.HI R220, RZ, 0x1f, R249 ;  /* 0x0000001fffdc7819 */ /* 0x000fe400000114f9 */
[----:B------:R-:W-:Y:S02]  /*8420*/  LEA R221, P1, R249, R27, 0x2 ;  /* 0x0000001bf9dd7211 */ /* 0x000fe400078210ff */
[----:B------:R-:W-:Y:S02]  /*8430*/  LEA.HI.X R214, R246, R25, R214, 0x2, P2 ;  /* 0x00000019f6d67211 */ /* 0x000fe400010f14d6 */
[----:B--2---:R-:W-:-:S04]  /*8440*/  SHF.R.S32.HI R6, RZ, 0x1f, R209 ;  /* 0x0000001fff067819 */ /* 0x004fc800000114d1 */
[----:B------:R-:W-:Y:S02]  /*8450*/  SHF.L.U64.HI R6, R209, 0x2, R6 ;  /* 0x00000002d1067819 */ /* 0x000fe40000010206 */
[----:B------:R-:W-:-:S04]  /*8460*/  LEA R209, P3, R243, R27, 0x2 ;  /* 0x0000001bf3d17211 */ /* 0x000fc800078610ff */
[----:B------:R-:W-:Y:S02]  /*8470*/  LEA.HI.X R208, R243, R25, R208, 0x2, P3 ;  /* 0x00000019f3d07211 */ /* 0x000fe400018f14d0 */
[----:B------:R-:W-:-:S04]  /*8480*/  LEA R217, P3, R247, R27, 0x2 ;  /* 0x0000001bf7d97211 */ /* 0x000fc800078610ff */
[----:B------:R-:W-:Y:S02]  /*8490*/  LEA.HI.X R216, R247, R25, R216, 0x2, P3 ;  /* 0x00000019f7d87211 */ /* 0x000fe400018f14d8 */
[C---:B------:R-:W-:Y:S01]  /*84a0*/  LEA R225, P3, R251.reuse, R27, 0x2 ;  /* 0x0000001bfbe17211 */ /* 0x040fe200078610ff */
[----:B------:R2:W-:Y:S01]  /*84b0*/  STL [R1+0x398], R2 ;  /* 0x0003980201007387 */ /* 0x0005e20000100800 */
[----:B------:R-:W-:Y:S02]  /*84c0*/  SHF.R.S32.HI R222, RZ, 0x1f, R250 ;  /* 0x0000001fffde7819 */ /* 0x000fe400000114fa */
[----:B------:R-:W-:Y:S02]  /*84d0*/  LEA.HI.X R224, R251, R25, R224, 0x2, P3 ;  /* 0x00000019fbe07211 */ /* 0x000fe400018f14e0 */
[----:B------:R-:W-:Y:S02]  /*84e0*/  LEA R223, P2, R250, R27, 0x2 ;  /* 0x0000001bfadf7211 */ /* 0x000fe400078410ff */
[----:B------:R-:W-:-:S02]  /*84f0*/  LEA.HI.X R218, R248, R25, R218, 0x2, P0 ;  /* 0x00000019f8da7211 */ /* 0x000fc400000f14da */
[----:B---3--:R-:W-:Y:S02]  /*8500*/  SHF.R.S32.HI R232, RZ, 0x1f, R12 ;  /* 0x0000001fffe87819 */ /* 0x008fe4000001140c */
[-C--:B------:R-:W-:Y:S01]  /*8510*/  LEA R233, P3, R12, R27.reuse, 0x2 ;  /* 0x0000001b0ce97211 */ /* 0x080fe200078610ff */
[----:B------:R-:W-:Y:S01]  /*8520*/  STL [R1+0x39c], R8 ;  /* 0x00039c0801007387 */ /* 0x000fe20000100800 */
[----:B------:R-:W-:Y:S02]  /*8530*/  SHF.R.S32.HI R226, RZ, 0x1f, R252 ;  /* 0x0000001fffe27819 */ /* 0x000fe400000114fc */
[----:B------:R-:W-:Y:S01]  /*8540*/  LEA R227, P0, R252, R27, 0x2 ;  /* 0x0000001bfce37211 */ /* 0x000fe200078010ff */
[----:B------:R-:W3:Y:S01]  /*8550*/  LDL.LU R142, [R1+0x22c] ;  /* 0x00022c00018e7983 */ /* 0x000ee20000300800 */
[----:B------:R-:W-:Y:S02]  /*8560*/  LEA.HI.X R220, R249, R25, R220, 0x2, P1 ;  /* 0x00000019f9dc7211 */ /* 0x000fe400008f14dc */
[----:B------:R-:W-:Y:S01]  /*8570*/  SHF.R.S32.HI R228, RZ, 0x1f, R145 ;  /* 0x0000001fffe47819 */ /* 0x000fe20000011491 */
[----:B------:R-:W2:Y:S01]  /*8580*/  LDL.LU R143, [R1+0x230] ;  /* 0x00023000018f7983 */ /* 0x000ea20000300800 */
[----:B------:R-:W-:-:S02]  /*8590*/  LEA R229, P1, R145, R27, 0x2 ;  /* 0x0000001b91e57211 */ /* 0x000fc400078210ff */
[-C--:B------:R-:W-:Y:S01]  /*85a0*/  LEA.HI.X R232, R12, R25.reuse, R232, 0x2, P3 ;  /* 0x000000190ce87211 */ /* 0x080fe200018f14e8 */
[----:B------:R-:W2:Y:S01]  /*85b0*/  LDL.LU R144, [R1+0x234] ;  /* 0x0002340001907983 */ /* 0x000ea20000300800 */
[----:B------:R-:W-:Y:S02]  /*85c0*/  LEA.HI.X R222, R250, R25, R222, 0x2, P2 ;  /* 0x00000019fade7211 */ /* 0x000fe400010f14de */
[----:B----4-:R-:W-:Y:S01]  /*85d0*/  SHF.R.S32.HI R240, RZ, 0x1f, R13 ;  /* 0x0000001ffff07819 */ /* 0x010fe2000001140d */
[----:B------:R-:W4:Y:S01]  /*85e0*/  LDL.LU R12, [R1+0x238] ;  /* 0x00023800010c7983 */ /* 0x000f220000300800 */
[-C--:B------:R-:W-:Y:S02]  /*85f0*/  LEA R241, P3, R13, R27.reuse, 0x2 ;  /* 0x0000001b0df17211 */ /* 0x080fe400078610ff */
[----:B------:R-:W-:Y:S02]  /*8600*/  SHF.R.S32.HI R230, RZ, 0x1f, R146 ;  /* 0x0000001fffe67819 */ /* 0x000fe40000011492 */
[----:B------:R-:W-:-:S02]  /*8610*/  LEA R231, P2, R146, R27, 0x2 ;  /* 0x0000001b92e77211 */ /* 0x000fc400078410ff */
[----:B------:R-:W-:Y:S02]  /*8620*/  LEA.HI.X R226, R252, R25, R226, 0x2, P0 ;  /* 0x00000019fce27211 */ /* 0x000fe400000f14e2 */
[----:B------:R-:W-:Y:S02]  /*8630*/  SHF.R.S32.HI R234, RZ, 0x1f, R147 ;  /* 0x0000001fffea7819 */ /* 0x000fe40000011493 */
[----:B------:R-:W-:Y:S02]  /*8640*/  LEA R235, P0, R147, R27, 0x2 ;  /* 0x0000001b93eb7211 */ /* 0x000fe400078010ff */
[-C--:B------:R-:W-:Y:S02]  /*8650*/  LEA.HI.X R228, R145, R25.reuse, R228, 0x2, P1 ;  /* 0x0000001991e47211 */ /* 0x080fe400008f14e4 */
[-C--:B------:R-:W-:Y:S01]  /*8660*/  LEA.HI.X R240, R13, R25.reuse, R240, 0x2, P3 ;  /* 0x000000190df07211 */ /* 0x080fe200018f14f0 */
[----:B------:R-:W4:Y:S01]  /*8670*/  LDL.LU R145, [R1+0x23c] ;  /* 0x00023c0001917983 */ /* 0x000f220000300800 */
[----:B------:R-:W-:-:S02]  /*8680*/  LEA.HI.X R230, R146, R25, R230, 0x2, P2 ;  /* 0x0000001992e67211 */ /* 0x000fc400010f14e6 */
[----:B------:R-:W-:Y:S01]  /*8690*/  SHF.R.S32.HI R236, RZ, 0x1f, R148 ;  /* 0x0000001fffec7819 */ /* 0x000fe20000011494 */
[----:B------:R-:W4:Y:S01]  /*86a0*/  LDL.LU R13, [R1+0x240] ;  /* 0x00024000010d7983 */ /* 0x000f220000300800 */
[----:B------:R-:W-:Y:S02]  /*86b0*/  LEA R237, P1, R148, R27, 0x2 ;  /* 0x0000001b94ed7211 */ /* 0x000fe400078210ff */
[----:B------:R-:W-:Y:S01]  /*86c0*/  LEA.HI.X R234, R147, R25, R234, 0x2, P0 ;  /* 0x0000001993ea7211 */ /* 0x000fe200000f14ea */
[----:B------:R-:W4:Y:S01]  /*86d0*/  LDL.LU R146, [R1+0x244] ;  /* 0x0002440001927983 */ /* 0x000f220000300800 */
[----:B------:R-:W-:Y:S02]  /*86e0*/  SHF.R.S32.HI R238, RZ, 0x1f, R150 ;  /* 0x0000001fffee7819 */ /* 0x000fe40000011496 */
[----:B------:R-:W-:Y:S01]  /*86f0*/  LEA R239, P2, R150, R27, 0x2 ;  /* 0x0000001b96ef7211 */ /* 0x000fe200078410ff */
[----:B------:R-:W4:Y:S01]  /*8700*/  LDL.LU R147, [R1+0x248] ;  /* 0x0002480001937983 */ /* 0x000f220000300800 */
[----:B------:R-:W-:-:S02]  /*8710*/  SHF.R.S32.HI R242, RZ, 0x1f, R151 ;  /* 0x0000001ffff27819 */ /* 0x000fc40000011497 */
[C---:B------:R-:W-:Y:S02]  /*8720*/  LEA R243, P0, R151.reuse, R27, 0x2 ;  /* 0x0000001b97f37211 */ /* 0x040fe400078010ff */
[-C--:B------:R-:W-:Y:S02]  /*8730*/  LEA.HI.X R236, R148, R25.reuse, R236, 0x2, P1 ;  /* 0x0000001994ec7211 */ /* 0x080fe400008f14ec */
[-C--:B------:R-:W-:Y:S01]  /*8740*/  LEA.HI.X R238, R150, R25.reuse, R238, 0x2, P2 ;  /* 0x0000001996ee7211 */ /* 0x080fe200010f14ee */
[----:B------:R-:W4:Y:S01]  /*8750*/  LDL.LU R148, [R1+0x250] ;  /* 0x0002500001947983 */ /* 0x000f220000300800 */
[----:B------:R-:W-:-:S03]  /*8760*/  LEA.HI.X R242, R151, R25, R242, 0x2, P0 ;  /* 0x0000001997f27211 */ /* 0x000fc600000f14f2 */
[----:B------:R-:W4:Y:S04]  /*8770*/  LDL.LU R150, [R1+0x25c] ;  /* 0x00025c0001967983 */ /* 0x000f280000300800 */
[----:B------:R-:W4:Y:S01]  /*8780*/  LDL.LU R151, [R1+0x2b8] ;  /* 0x0002b80001977983 */ /* 0x000f220000300800 */
[----:B------:R-:W-:Y:S02]  /*8790*/  SHF.R.S32.HI R246, RZ, 0x1f, R149 ;  /* 0x0000001ffff67819 */ /* 0x000fe40000011495 */
[----:B------:R-:W-:-:S04]  /*87a0*/  LEA R247, P2, R149, R27, 0x2 ;  /* 0x0000001b95f77211 */ /* 0x000fc800078410ff */
[----:B------:R-:W-:Y:S02]  /*87b0*/  LEA.HI.X R246, R149, R25, R246, 0x2, P2 ;  /* 0x0000001995f67211 */ /* 0x000fe400010f14f6 */
[----:B------:R-:W4:Y:S01]  /*87c0*/  LDL.LU R149, [R1+0x2c0] ;  /* 0x0002c00001957983 */ /* 0x000f220000300800 */
[----:B------:R-:W-:Y:S02]  /*87d0*/  SHF.R.S32.HI R244, RZ, 0x1f, R141 ;  /* 0x0000001ffff47819 */ /* 0x000fe4000001148d */
[----:B------:R-:W-:Y:S02]  /*87e0*/  SHF.R.S32.HI R248, RZ, 0x1f, R10 ;  /* 0x0000001ffff87819 */ /* 0x000fe4000001140a */
[CC--:B------:R-:W-:Y:S02]  /*87f0*/  LEA R245, P1, R141.reuse, R27.reuse, 0x2 ;  /* 0x0000001b8df57211 */ /* 0x0c0fe400078210ff */
[----:B------:R-:W-:Y:S02]  /*8800*/  LEA R249, P3, R10, R27, 0x2 ;  /* 0x0000001b0af97211 */ /* 0x000fe400078610ff */
[----:B------:R-:W-:-:S02]  /*8810*/  LEA.HI.X R244, R141, R25, R244, 0x2, P1 ;  /* 0x000000198df47211 */ /* 0x000fc400008f14f4 */
[----:B------:R-:W-:Y:S02]  /*8820*/  LEA.HI.X R248, R10, R25, R248, 0x2, P3 ;  /* 0x000000190af87211 */ /* 0x000fe400018f14f8 */
[----:B------:R-:W-:Y:S02]  /*8830*/  IADD3 R17, P5, R17, UR6, RZ ;  /* 0x0000000611117c10 */ /* 0x000fe4000ffbe0ff */
[----:B------:R-:W-:Y:S02]  /*8840*/  IADD3 R153, P6, R153, UR6, RZ ;  /* 0x0000000699997c10 */ /* 0x000fe4000ffde0ff */
[----:B------:R-:W-:Y:S02]  /*8850*/  IADD3 R19, P4, R19, UR6, RZ ;  /* 0x0000000613137c10 */ /* 0x000fe4000ff9e0ff */
[----:B------:R-:W-:Y:S02]  /*8860*/  IADD3.X R16, R16, UR7, RZ, P5, !PT ;  /* 0x0000000710107c10 */ /* 0x000fe4000affe4ff */
[----:B------:R-:W-:-:S02]  /*8870*/  IADD3 R155, P5, R155, UR6, RZ ;  /* 0x000000069b9b7c10 */ /* 0x000fc4000ffbe0ff */
[----:B------:R-:W-:Y:S02]  /*8880*/  IADD3.X R152, R152, UR7, RZ, P6, !PT ;  /* 0x0000000798987c10 */ /* 0x000fe4000b7fe4ff */
[----:B------:R-:W-:Y:S02]  /*8890*/  IADD3.X R18, R18, UR7, RZ, P4, !PT ;  /* 0x0000000712127c10 */ /* 0x000fe4000a7fe4ff */
        /* <DEDUP_REMOVED lines=55> */
[----:B------:R-:W-:Y:S02]  /*8c10*/  IADD3.X R244, R244, UR7, RZ, P5, !PT ;  /* 0x00000007f4f47c10 */ /* 0x000fe4000affe4ff */
[----:B------:R-:W-:Y:S02]  /*8c20*/  IADD3.X R246, R246, UR7, RZ, P4, !PT ;  /* 0x00000007f6f67c10 */ /* 0x000fe4000a7fe4ff */
[----:B---3--:R-:W-:-:S02]  /*8c30*/  SHF.R.S32.HI R250, RZ, 0x1f, R142 ;  /* 0x0000001ffffa7819 */ /* 0x008fc4000001148e */
[-C--:B------:R-:W-:Y:S02]  /*8c40*/  LEA R251, P0, R142, R27.reuse, 0x2 ;  /* 0x0000001b8efb7211 */ /* 0x080fe400078010ff */
[----:B--2---:R-:W-:Y:S02]  /*8c50*/  SHF.R.S32.HI R252, RZ, 0x1f, R143 ;  /* 0x0000001ffffc7819 */ /* 0x004fe4000001148f */
[-C--:B------:R-:W-:Y:S02]  /*8c60*/  LEA R38, P1, R143, R27.reuse, 0x2 ;  /* 0x0000001b8f267211 */ /* 0x080fe400078210ff */
[----:B------:R-:W-:Y:S02]  /*8c70*/  SHF.R.S32.HI R10, RZ, 0x1f, R144 ;  /* 0x0000001fff0a7819 */ /* 0x000fe40000011490 */
[----:B------:R-:W-:Y:S02]  /*8c80*/  LEA R36, P2, R144, R27, 0x2 ;  /* 0x0000001b90247211 */ /* 0x000fe400078410ff */
[----:B----4-:R-:W-:-:S02]  /*8c90*/  SHF.R.S32.HI R28, RZ, 0x1f, R12 ;  /* 0x0000001fff1c7819 */ /* 0x010fc4000001140c */
[----:B------:R-:W-:Y:S02]  /*8ca0*/  LEA R34, P3, R12, R27, 0x2 ;  /* 0x0000001b0c227211 */ /* 0x000fe400078610ff */
[-C--:B------:R-:W-:Y:S02]  /*8cb0*/  LEA.HI.X R250, R142, R25.reuse, R250, 0x2, P0 ;  /* 0x000000198efa7211 */ /* 0x080fe400000f14fa */
[-C--:B------:R-:W-:Y:S02]  /*8cc0*/  LEA.HI.X R252, R143, R25.reuse, R252, 0x2, P1 ;  /* 0x000000198ffc7211 */ /* 0x080fe400008f14fc */
[-C--:B------:R-:W-:Y:S02]  /*8cd0*/  LEA.HI.X R29, R144, R25.reuse, R10, 0x2, P2 ;  /* 0x00000019901d7211 */ /* 0x080fe400010f140a */
[----:B------:R-:W-:Y:S02]  /*8ce0*/  LEA.HI.X R28, R12, R25, R28, 0x2, P3 ;  /* 0x000000190c1c7211 */ /* 0x000fe400018f141c */
[----:B------:R-:W-:-:S02]  /*8cf0*/  SHF.R.S32.HI R26, RZ, 0x1f, R145 ;  /* 0x0000001fff1a7819 */ /* 0x000fc40000011491 */
[-C--:B------:R-:W-:Y:S02]  /*8d00*/  LEA R37, P0, R145, R27.reuse, 0x2 ;  /* 0x0000001b91257211 */ /* 0x080fe400078010ff */
[----:B------:R-:W-:Y:S02]  /*8d10*/  SHF.R.S32.HI R24, RZ, 0x1f, R13 ;  /* 0x0000001fff187819 */ /* 0x000fe4000001140d */
[-C--:B------:R-:W-:Y:S02]  /*8d20*/  LEA R35, P1, R13, R27.reuse, 0x2 ;  /* 0x0000001b0d237211 */ /* 0x080fe400078210ff */
[----:B------:R-:W-:Y:S02]  /*8d30*/  SHF.R.S32.HI R10, RZ, 0x1f, R146 ;  /* 0x0000001fff0a7819 */ /* 0x000fe40000011492 */
[----:B------:R-:W-:Y:S02]  /*8d40*/  LEA R32, P2, R146, R27, 0x2 ;  /* 0x0000001b92207211 */ /* 0x000fe400078410ff */
[----:B------:R-:W-:-:S02]  /*8d50*/  SHF.R.S32.HI R12, RZ, 0x1f, R147 ;  /* 0x0000001fff0c7819 */ /* 0x000fc40000011493 */
[----:B------:R-:W-:Y:S02]  /*8d60*/  LEA R30, P3, R147, R27, 0x2 ;  /* 0x0000001b931e7211 */ /* 0x000fe400078610ff */
[-C--:B------:R-:W-:Y:S02]  /*8d70*/  LEA.HI.X R26, R145, R25.reuse, R26, 0x2, P0 ;  /* 0x00000019911a7211 */ /* 0x080fe400000f141a */
[-C--:B------:R-:W-:Y:S02]  /*8d80*/  LEA.HI.X R13, R13, R25.reuse, R24, 0x2, P1 ;  /* 0x000000190d0d7211 */ /* 0x080fe400008f1418 */
[-C--:B------:R-:W-:Y:S02]  /*8d90*/  LEA.HI.X R10, R146, R25.reuse, R10, 0x2, P2 ;  /* 0x00000019920a7211 */ /* 0x080fe400010f140a */
[----:B------:R-:W-:Y:S02]  /*8da0*/  LEA.HI.X R11, R147, R25, R12, 0x2, P3 ;  /* 0x00000019930b7211 */ /* 0x000fe400018f140c */
[----:B------:R-:W-:-:S02]  /*8db0*/  SHF.R.S32.HI R12, RZ, 0x1f, R148 ;  /* 0x0000001fff0c7819 */ /* 0x000fc40000011494 */
[----:B------:R-:W-:Y:S02]  /*8dc0*/  SHF.R.S32.HI R24, RZ, 0x1f, R150 ;  /* 0x0000001fff187819 */ /* 0x000fe40000011496 */
[-C--:B------:R-:W-:Y:S02]  /*8dd0*/  LEA R33, P0, R148, R27.reuse, 0x2 ;  /* 0x0000001b94217211 */ /* 0x080fe400078010ff */
[-C--:B------:R-:W-:Y:S02]  /*8de0*/  LEA R31, P2, R150, R27.reuse, 0x2 ;  /* 0x0000001b961f7211 */ /* 0x080fe400078410ff */
[----:B------:R-:W-:Y:S02]  /*8df0*/  SHF.R.S32.HI R40, RZ, 0x1f, R151 ;  /* 0x0000001fff287819 */ /* 0x000fe40000011497 */
[----:B------:R-:W-:Y:S02]  /*8e00*/  LEA R27, P3, R151, R27, 0x2 ;  /* 0x0000001b971b7211 */ /* 0x000fe400078610ff */
[----:B------:R-:W-:-:S02]  /*8e10*/  LEA.HI.X R12, R148, R25, R12, 0x2, P0 ;  /* 0x00000019940c7211 */ /* 0x000fc400000f140c */
[-C--:B------:R-:W-:Y:S02]  /*8e20*/  LEA.HI.X R24, R150, R25.reuse, R24, 0x2, P2 ;  /* 0x0000001996187211 */ /* 0x080fe400010f1418 */
[----:B------:R-:W-:Y:S02]  /*8e30*/  LEA.HI.X R25, R151, R25, R40, 0x2, P3 ;  /* 0x0000001997197211 */ /* 0x000fe400018f1428 */
[----:B------:R-:W-:Y:S02]  /*8e40*/  IADD3 R21, P3, R21, UR6, RZ ;  /* 0x0000000615157c10 */ /* 0x000fe4000ff7e0ff */
[----:B------:R-:W-:Y:S02]  /*8e50*/  IADD3 R23, P2, R23, UR6, RZ ;  /* 0x0000000617177c10 */ /* 0x000fe4000ff5e0ff */
[----:B------:R-:W-:Y:S02]  /*8e60*/  IADD3.X R20, R20, UR7, RZ, P3, !PT ;  /* 0x0000000714147c10 */ /* 0x000fe40009ffe4ff */
[----:B------:R-:W-:-:S02]  /*8e70*/  IADD3 R159, P3, R159, UR6, RZ ;  /* 0x000000069f9f7c10 */ /* 0x000fc4000ff7e0ff */
[----:B------:R-:W-:Y:S02]  /*8e80*/  IADD3.X R22, R22, UR7, RZ, P2, !PT ;  /* 0x0000000716167c10 */ /* 0x000fe400097fe4ff */
[----:B------:R-:W-:Y:S02]  /*8e90*/  IADD3 R161, P2, R161, UR6, RZ ;  /* 0x00000006a1a17c10 */ /* 0x000fe4000ff5e0ff */
[----:B------:R-:W-:Y:S02]  /*8ea0*/  IADD3.X R158, R158, UR7, RZ, P3, !PT ;  /* 0x000000079e9e7c10 */ /* 0x000fe40009ffe4ff */
[----:B------:R-:W-:Y:S02]  /*8eb0*/  IADD3 R169, P3, R169, UR6, RZ ;  /* 0x00000006a9a97c10 */ /* 0x000fe4000ff7e0ff */
[----:B------:R-:W-:Y:S02]  /*8ec0*/  IADD3.X R160, R160, UR7, RZ, P2, !PT ;  /* 0x00000007a0a07c10 */ /* 0x000fe400097fe4ff */
[----:B------:R-:W-:-:S02]  /*8ed0*/  IADD3 R171, P2, R171, UR6, RZ ;  /* 0x00000006abab7c10 */ /* 0x000fc4000ff5e0ff */
[----:B------:R-:W-:Y:S02]  /*8ee0*/  IADD3.X R168, R168, UR7, RZ, P3, !PT ;  /* 0x00000007a8a87c10 */ /* 0x000fe40009ffe4ff */
[----:B------:R-:W-:Y:S02]  /*8ef0*/  IADD3 R179, P3, R179, UR6, RZ ;  /* 0x00000006b3b37c10 */ /* 0x000fe4000ff7e0ff */
[----:B------:R-:W-:Y:S02]  /*8f00*/  LEA R7, P1, R15, R149, 0x3 ;  /* 0x000000950f077211 */ /* 0x000fe400078218ff */
[----:B------:R-:W-:Y:S02]  /*8f10*/  IADD3.X R170, R170, UR7, RZ, P2, !PT ;  /* 0x00000007aaaa7c10 */ /* 0x000fe400097fe4ff */
[----:B------:R-:W-:Y:S02]  /*8f20*/  IADD3 R181, P2, R181, UR6, RZ ;  /* 0x00000006b5b57c10 */ /* 0x000fe4000ff5e0ff */
[----:B------:R-:W-:-:S02]  /*8f30*/  IADD3.X R178, R178, UR7, RZ, P3, !PT ;  /* 0x00000007b2b27c10 */ /* 0x000fc40009ffe4ff */
[----:B------:R-:W-:Y:S02]  /*8f40*/  IADD3 R7, P0, R7, UR4, RZ ;  /* 0x0000000407077c10 */ /* 0x000fe4000ff1e0ff */
[----:B------:R-:W-:Y:S02]  /*8f50*/  IADD3 R189, P3, R189, UR6, RZ ;  /* 0x00000006bdbd7c10 */ /* 0x000fe4000ff7e0ff */
[----:B------:R-:W-:Y:S02]  /*8f60*/  IADD3.X R180, R180, UR7, RZ, P2, !PT ;  /* 0x00000007b4b47c10 */ /* 0x000fe400097fe4ff */
[----:B------:R-:W-:Y:S01]  /*8f70*/  IADD3 R191, P2, R191, UR6, RZ ;  /* 0x00000006bfbf7c10 */ /* 0x000fe2000ff5e0ff */
[----:B------:R-:W-:Y:S01]  /*8f80*/  STL [R1+0x3a0], R7 ;  /* 0x0003a00701007387 */ /* 0x000fe20000100800 */
[----:B------:R-:W-:Y:S02]  /*8f90*/  IADD3.X R188, R188, UR7, RZ, P3, !PT ;  /* 0x00000007bcbc7c10 */ /* 0x000fe40009ffe4ff */
[----:B------:R-:W-:Y:S01]  /*8fa0*/  IADD3 R199, P3, R199, UR6, RZ ;  /* 0x00000006c7c77c10 */ /* 0x000fe2000ff7e0ff */
[----:B------:R-:W-:Y:S01]  /*8fb0*/  STL [R1+0x3a4], R17 ;  /* 0x0003a41101007387 */ /* 0x000fe20000100800 */
[----:B------:R-:W-:-:S02]  /*8fc0*/  IADD3.X R190, R190, UR7, RZ, P2, !PT ;  /* 0x00000007bebe7c10 */ /* 0x000fc400097fe4ff */
[----:B------:R-:W-:Y:S01]  /*8fd0*/  IADD3 R201, P2, R201, UR6, RZ ;  /* 0x00000006c9c97c10 */ /* 0x000fe2000ff5e0ff */
[----:B------:R-:W-:Y:S01]  /*8fe0*/  STL [R1+0x3a8], R19 ;  /* 0x0003a81301007387 */ /* 0x000fe20000100800 */
[----:B------:R-:W-:-:S03]  /*8ff0*/  IADD3.X R198, R198, UR7, RZ, P3, !PT ;  /* 0x00000007c6c67c10 */ /* 0x000fc60009ffe4ff */
[----:B------:R-:W-:Y:S01]  /*9000*/  STL [R1+0x3ac], R21 ;  /* 0x0003ac1501007387 */ /* 0x000fe20000100800 */
[----:B------:R-:W-:-:S03]  /*9010*/  IADD3 R209, P3, R209, UR6, RZ ;  /* 0x00000006d1d17c10 */ /* 0x000fc6000ff7e0ff */
        /* <DEDUP_REMOVED lines=20> */
[----:B------:R-:W-:Y:S04]  /*9160*/  STL [R1+0x3d8], R152 ;  /* 0x0003d89801007387 */ /* 0x000fe80000100800 */
[----:B------:R-:W-:Y:S01]  /*9170*/  STL [R1+0x3dc], R163 ;  /* 0x0003dca301007387 */ /* 0x000fe20000100800 */
[----:B------:R-:W-:-:S03]  /*9180*/  IADD3.X R228, R228, UR7, RZ, P3, !PT ;  /* 0x00000007e4e47c10 */ /* 0x000fc60009ffe4ff */
[----:B------:R-:W-:Y:S01]  /*9190*/  STL [R1+0x3e0], R154 ;  /* 0x0003e09a01007387 */ /* 0x000fe20000100800 */
[----:B------:R-:W-:-:S03]  /*91a0*/  IADD3 R239, P3, R239, UR6, RZ ;  /* 0x00000006efef7c10 */ /* 0x000fc6000ff7e0ff */
[----:B------:R-:W-:Y:S01]  /*91b0*/  STL [R1+0x3e4], R165 ;  /* 0x0003e4a501007387 */ /* 0x000fe20000100800 */
[----:B-1----:R-:W-:-:S03]  /*91c0*/  IADD3 R0, P6, R38, UR6, RZ ;  /* 0x0000000626007c10 */ /* 0x002fc6000ffde0ff */
        /* <DEDUP_REMOVED lines=9> */
[----:B------:R-:W-:-:S03]  /*9260*/  IADD3 R249, P3, R249, UR6, RZ ;  /* 0x00000006f9f97c10 */ /* 0x000fc6000ff7e0ff */
[----:B------:R-:W-:Y:S01]  /*9270*/  STL [R1+0x3fc], R171 ;  /* 0x0003fcab01007387 */ /* 0x000fe20000100800 */
[----:B------:R-:W-:-:S03]  /*9280*/  IADD3.X R240, R240, UR7, RZ, P2, !PT ;  /* 0x00000007f0f07c10 */ /* 0x000fc600097fe4ff */
[----:B------:R-:W-:Y:S01]  /*9290*/  STL [R1+0x400], R162 ;  /* 0x000400a201007387 */ /* 0x000fe20000100800 */
[----:B------:R-:W-:-:S03]  /*92a0*/  IADD3 R251, P2, R251, UR6, RZ ;  /* 0x00000006fbfb7c10 */ /* 0x000fc6000ff5e0ff */
[----:B------:R1:W-:Y:S01]  /*92b0*/  STL [R1+0x200], R0 ;  /* 0x0002000001007387 */ /* 0x0003e20000100800 */
[----:B------:R-:W-:-:S03]  /*92c0*/  IADD3.X R248, R248, UR7, RZ, P3, !PT ;  /* 0x00000007f8f87c10 */ /* 0x000fc60009ffe4ff */
[----:B------:R2:W-:Y:S01]  /*92d0*/  STL [R1+0x208], R2 ;  /* 0x0002080201007387 */ /* 0x0005e20000100800 */
[----:B------:R-:W-:Y:S02]  /*92e0*/  IADD3.X R250, R250, UR7, RZ, P2, !PT ;  /* 0x00000007fafa7c10 */ /* 0x000fe400097fe4ff */
[----:B-1----:R-:W-:Y:S02]  /*92f0*/  IADD3 R0, P4, R34, UR6, RZ ;  /* 0x0000000622007c10 */ /* 0x002fe4000ff9e0ff */
[----:B--2---:R-:W-:-:S03]  /*9300*/  IADD3 R2, P3, R37, UR6, RZ ;  /* 0x0000000625027c10 */ /* 0x004fc6000ff7e0ff */
[----:B------:R1:W-:Y:S01]  /*9310*/  STL [R1+0x210], R0 ;  /* 0x0002100001007387 */ /* 0x0003e20000100800 */
[----:B------:R-:W-:Y:S02]  /*9320*/  IADD3.X R252, R252, UR7, RZ, P6, !PT ;  /* 0x00000007fcfc7c10 */ /* 0x000fe4000b7fe4ff */
[----:B------:R-:W-:Y:S01]  /*9330*/  IADD3 R7, P6, R32, UR6, RZ ;  /* 0x0000000620077c10 */ /* 0x000fe2000ffde0ff */
[----:B------:R2:W-:Y:S01]  /*9340*/  STL [R1+0x218], R2 ;  /* 0x0002180201007387 */ /* 0x0005e20000100800 */
[----:B-1----:R-:W-:Y:S02]  /*9350*/  IADD3 R0, P2, R35, UR6, RZ ;  /* 0x0000000623007c10 */ /* 0x002fe4000ff5e0ff */
[----:B--2---:R-:W-:-:S03]  /*9360*/  IADD3.X R2, R29, UR7, RZ, P5, !PT ;  /* 0x000000071d027c10 */ /* 0x004fc6000affe4ff */
[----:B------:R1:W-:Y:S04]  /*9370*/  STL [R1+0x220], R0 ;  /* 0x0002200001007387 */ /* 0x0003e80000100800 */
[----:B------:R2:W-:Y:S01]  /*9380*/  STL [R1+0x228], R7 ;  /* 0x0002280701007387 */ /* 0x0005e20000100800 */
[----:B-1----:R-:W-:-:S03]  /*9390*/  IADD3 R0, P5, R30, UR6, RZ ;  /* 0x000000061e007c10 */ /* 0x002fc6000ffbe0ff */
[----:B------:R1:W-:Y:S01]  /*93a0*/  STL [R1+0x204], R2 ;  /* 0x0002040201007387 */ /* 0x0003e20000100800 */
[----:B--2---:R-:W-:-:S03]  /*93b0*/  IADD3.X R7, R28, UR7, RZ, P4, !PT ;  /* 0x000000071c077c10 */ /* 0x004fc6000a7fe4ff */
[----:B------:R2:W-:Y:S01]  /*93c0*/  STL [R1+0x230], R0 ;  /* 0x0002300001007387 */ /* 0x0005e20000100800 */
[----:B-1----:R-:W-:-:S03]  /*93d0*/  IADD3 R2, P4, R33, UR6, RZ ;  /* 0x0000000621027c10 */ /* 0x002fc6000ff9e0ff */
[----:B------:R1:W-:Y:S01]  /*93e0*/  STL [R1+0x20c], R7 ;  /* 0x00020c0701007387 */ /* 0x0003e20000100800 */
[----:B--2---:R-:W-:-:S03]  /*93f0*/  IADD3.X R0, R26, UR7, RZ, P3, !PT ;  /* 0x000000071a007c10 */ /* 0x004fc60009ffe4ff */
[----:B------:R2:W-:Y:S04]  /*9400*/  STL [R1+0x238], R2 ;  /* 0x0002380201007387 */ /* 0x0005e80000100800 */
[----:B------:R3:W-:Y:S01]  /*9410*/  STL [R1+0x214], R0 ;  /* 0x0002140001007387 */ /* 0x0007e20000100800 */
[----:B-1----:R-:W-:Y:S02]  /*9420*/  IADD3 R7, P3, R31, UR6, RZ ;  /* 0x000000061f077c10 */ /* 0x002fe4000ff7e0ff */
[----:B--2---:R-:W-:-:S03]  /*9430*/  IADD3.X R2, R13, UR7, RZ, P2, !PT ;  /* 0x000000070d027c10 */ /* 0x004fc600097fe4ff */
[----:B------:R1:W-:Y:S01]  /*9440*/  STL [R1+0x240], R7 ;  /* 0x0002400701007387 */ /* 0x0003e20000100800 */
[----:B---3--:R-:W-:-:S03]  /*9450*/  IADD3 R0, P2, R27, UR6, RZ ;  /* 0x000000061b007c10 */ /* 0x008fc6000ff5e0ff */
[----:B------:R2:W-:Y:S04]  /*9460*/  STL [R1+0x21c], R2 ;  /* 0x00021c0201007387 */ /* 0x0005e80000100800 */
[----:B------:R3:W-:Y:S01]  /*9470*/  STL [R1+0x248], R0 ;  /* 0x0002480001007387 */ /* 0x0007e20000100800 */
[----:B-1----:R-:W-:Y:S02]  /*9480*/  IADD3.X R7, R12, UR7, RZ, P4, !PT ;  /* 0x000000070c077c10 */ /* 0x002fe4000a7fe4ff */
[----:B--2---:R-:W-:Y:S02]  /*9490*/  IADD3.X R2, R10, UR7, RZ, P6, !PT ;  /* 0x000000070a027c10 */ /* 0x004fe4000b7fe4ff */
[----:B---3--:R-:W-:-:S03]  /*94a0*/  IADD3.X R0, R11, UR7, RZ, P5, !PT ;  /* 0x000000070b007c10 */ /* 0x008fc6000affe4ff */
[----:B------:R1:W-:Y:S04]  /*94b0*/  STL [R1+0x224], R2 ;  /* 0x0002240201007387 */ /* 0x0003e80000100800 */
[----:B------:R2:W-:Y:S04]  /*94c0*/  STL [R1+0x22c], R0 ;  /* 0x00022c0001007387 */ /* 0x0005e80000100800 */
[----:B------:R3:W-:Y:S01]  /*94d0*/  STL [R1+0x234], R7 ;  /* 0x0002340701007387 */ /* 0x0007e20000100800 */
[----:B-1----:R-:W-:-:S03]  /*94e0*/  IADD3.X R2, R24, UR7, RZ, P3, !PT ;  /* 0x0000000718027c10 */ /* 0x002fc60009ffe4ff */
[----:B------:R-:W4:Y:S01]  /*94f0*/  LDL R162, [R1+0x270] ;  /* 0x0002700001a27983 */ /* 0x000f220000100800 */
[----:B--2---:R-:W-:-:S03]  /*9500*/  IADD3.X R0, R25, UR7, RZ, P2, !PT ;  /* 0x0000000719007c10 */ /* 0x004fc600097fe4ff */
[----:B------:R1:W-:Y:S04]  /*9510*/  STL [R1+0x23c], R2 ;  /* 0x00023c0201007387 */ /* 0x0003e80000100800 */
[----:B------:R-:W2:Y:S04]  /*9520*/  LDL R171, [R1+0x274] ;  /* 0x0002740001ab7983 */ /* 0x000ea80000100800 */
[----:B------:R1:W-:Y:S04]  /*9530*/  STL [R1+0x244], R0 ;  /* 0x0002440001007387 */ /* 0x0003e80000100800 */
[----:B------:R-:W2:Y:S04]  /*9540*/  LDL R160, [R1+0x278] ;  /* 0x0002780001a07983 */ /* 0x000ea80000100800 */
        /* <DEDUP_REMOVED lines=21> */
[----:B---3--:R-:W3:Y:S04]  /*96a0*/  LDL R7, [R1+0x340] ;  /* 0x0003400001077983 */ /* 0x008ee80000100800 */
[----:B------:R-:W3:Y:S04]  /*96b0*/  LDL R8, [R1+0x344] ;  /* 0x0003440001087983 */ /* 0x000ee80000100800 */
[----:B-1----:R-:W3:Y:S04]  /*96c0*/  LDL R2, [R1+0x348] ;  /* 0x0003480001027983 */ /* 0x002ee80000100800 */
[----:B------:R-:W3:Y:S04]  /*96d0*/  LDL R14, [R1+0x24c] ;  /* 0x00024c00010e7983 */ /* 0x000ee80000100800 */
[----:B------:R-:W3:Y:S04]  /*96e0*/  LDL R0, [R1+0x34c] ;  /* 0x00034c0001007983 */ /* 0x000ee80000100800 */
[----:B------:R-:W3:Y:S04]  /*96f0*/  LDL R151, [R1+0x350] ;  /* 0x0003500001977983 */ /* 0x000ee80000100800 */
[----:B------:R-:W-:Y:S04]  /*9700*/  STL [R1], RZ ;  /* 0x000000ff01007387 */ /* 0x000fe80000100800 */
[----:B------:R-:W-:Y:S04]  /*9710*/  STL [R1+0x4], RZ ;  /* 0x000004ff01007387 */ /* 0x000fe80000100800 */
        /* <DEDUP_REMOVED lines=115> */
[----:B------:R-:W-:Y:S01]  /*9e50*/  STL [R1+0x1d4], RZ ;  /* 0x0001d4ff01007387 */ /* 0x000fe20000100800 */
[----:B----4-:R-:W-:-:S03]  /*9e60*/  SHF.R.S32.HI R11, RZ, 0x1f, R162 ;  /* 0x0000001fff0b7819 */ /* 0x010fc600000114a2 */
[----:B------:R-:W-:Y:S01]  /*9e70*/  STL [R1+0x1d8], RZ ;  /* 0x0001d8ff01007387 */ /* 0x000fe20000100800 */
[----:B------:R-:W-:-:S03]  /*9e80*/  SHF.R.S32.HI R9, RZ, 0x1f, R15 ;  /* 0x0000001fff097819 */ /* 0x000fc6000001140f */
[----:B------:R-:W-:Y:S04]  /*9e90*/  STL [R1+0x1dc], RZ ;  /* 0x0001dcff01007387 */ /* 0x000fe80000100800 */
[----:B------:R-:W-:Y:S01]  /*9ea0*/  STL [R1+0x1e0], RZ ;  /* 0x0001e0ff01007387 */ /* 0x000fe20000100800 */
[----:B--2---:R-:W-:-:S03]  /*9eb0*/  SHF.R.S32.HI R122, RZ, 0x1f, R171 ;  /* 0x0000001fff7a7819 */ /* 0x004fc600000114ab */
[----:B------:R-:W-:Y:S01]  /*9ec0*/  STL [R1+0x1e4], RZ ;  /* 0x0001e4ff01007387 */ /* 0x000fe20000100800 */
[----:B------:R-:W-:-:S03]  /*9ed0*/  SHF.L.U64.HI R11, R162, 0x2, R11 ;  /* 0x00000002a20b7819 */ /* 0x000fc6000001020b */
[----:B------:R-:W-:Y:S01]  /*9ee0*/  STL [R1+0x1e8], RZ ;  /* 0x0001e8ff01007387 */ /* 0x000fe20000100800 */
[----:B------:R-:W-:-:S03]  /*9ef0*/  LEA.HI.X R6, R15, R6, R9, 0x3, P1 ;  /* 0x000000060f067211 */ /* 0x000fc600008f1c09 */
[----:B------:R-:W-:Y:S01]  /*9f00*/  STL [R1+0x1ec], RZ ;  /* 0x0001ecff01007387 */ /* 0x000fe20000100800 */
[----:B------:R-:W-:-:S03]  /*9f10*/  SHF.R.S32.HI R123, RZ, 0x1f, R160 ;  /* 0x0000001fff7b7819 */ /* 0x000fc600000114a0 */
[----:B------:R-:W-:Y:S01]  /*9f20*/  STL [R1+0x1f0], RZ ;  /* 0x0001f0ff01007387 */ /* 0x000fe20000100800 */
[----:B------:R-:W-:-:S03]  /*9f30*/  SHF.L.U64.HI R9, R15, 0x2, R9 ;  /* 0x000000020f097819 */ /* 0x000fc60000010209 */
[----:B------:R-:W-:Y:S01]  /*9f40*/  STL [R1+0x1f4], RZ ;  /* 0x0001f4ff01007387 */ /* 0x000fe20000100800 */
[----:B------:R-:W-:-:S03]  /*9f50*/  SHF.L.U64.HI R9, R171, 0x2, R122 ;  /* 0x00000002ab097819 */ /* 0x000fc6000001027a */
[----:B------:R-:W-:Y:S01]  /*9f60*/  STL [R1+0x1f8], RZ ;  /* 0x0001f8ff01007387 */ /* 0x000fe20000100800 */
[----:B------:R-:W-:-:S03]  /*9f70*/  SHF.R.S32.HI R124, RZ, 0x1f, R169 ;  /* 0x0000001fff7c7819 */ /* 0x000fc600000114a9 */
[----:B------:R-:W-:Y:S04]  /*9f80*/  STL [R1+0x1fc], RZ ;  /* 0x0001fcff01007387 */ /* 0x000fe80000100800 */
[----:B------:R1:W5:Y:S04]  /*9f90*/  LDL.LU R162, [R1+0x400] ;  /* 0x0004000001a27983 */ /* 0x0003680000300800 */
[----:B------:R1:W5:Y:S01]  /*9fa0*/  LDL.LU R171, [R1+0x3fc] ;  /* 0x0003fc0001ab7983 */ /* 0x0003620000300800 */
[----:B------:R-:W-:-:S03]  /*9fb0*/  SHF.R.S32.HI R125, RZ, 0x1f, R158 ;  /* 0x0000001fff7d7819 */ /* 0x000fc6000001149e */
[----:B------:R2:W-:Y:S01]  /*9fc0*/  STL [R1+0x2b8], R11 ;  /* 0x0002b80b01007387 */ /* 0x0005e20000100800 */
[----:B------:R-:W-:Y:S02]  /*9fd0*/  SHF.R.S32.HI R126, RZ, 0x1f, R167 ;  /* 0x0000001fff7e7819 */ /* 0x000fe400000114a7 */
[----:B--2---:R-:W-:Y:S02]  /*9fe0*/  SHF.L.U64.HI R11, R160, 0x2, R123 ;  /* 0x00000002a00b7819 */ /* 0x004fe4000001027b */
[----:B------:R1:W5:Y:S04]  /*9ff0*/  LDL.LU R160, [R1+0x3f8] ;  /* 0x0003f80001a07983 */ /* 0x0003680000300800 */
[----:B------:R2:W-:Y:S01]  /*a000*/  STL [R1+0x2c0], R9 ;  /* 0x0002c00901007387 */ /* 0x0005e20000100800 */
[----:B------:R-:W-:-:S02]  /*a010*/  SHF.R.S32.HI R127, RZ, 0x1f, R156 ;  /* 0x0000001fff7f7819 */ /* 0x000fc4000001149c */
[----:B--2---:R-:W-:Y:S02]  /*a020*/  SHF.L.U64.HI R9, R169, 0x2, R124 ;  /* 0x00000002a9097819 */ /* 0x004fe4000001027c */
[----:B------:R1:W5:Y:S04]  /*a030*/  LDL.LU R169, [R1+0x3f4] ;  /* 0x0003f40001a97983 */ /* 0x0003680000300800 */
        /* <DEDUP_REMOVED lines=69> */
[----:B---3--:R-:W-:-:S02]  /*a490*/  SHF.R.S32.HI R145, RZ, 0x1f, R7 ;  /* 0x0000001fff917819 */ /* 0x008fc40000011407 */
[----:B--2---:R-:W-:Y:S02]  /*a4a0*/  SHF.L.U64.HI R9, R21, 0x2, R142 ;  /* 0x0000000215097819 */ /* 0x004fe4000001028e */
[----:B------:R1:W5:Y:S04]  /*a4b0*/  LDL.LU R21, [R1+0x3ac] ;  /* 0x0003ac0001157983 */ /* 0x0003680000300800 */
[----:B------:R2:W-:Y:S01]  /*a4c0*/  STL [R1+0x30c], R11 ;  /* 0x00030c0b01007387 */ /* 0x0005e20000100800 */
[----:B------:R-:W-:Y:S02]  /*a4d0*/  SHF.R.S32.HI R146, RZ, 0x1f, R8 ;  /* 0x0000001fff927819 */ /* 0x000fe40000011408 */
[----:B--2---:R-:W-:Y:S02]  /*a4e0*/  SHF.L.U64.HI R11, R19, 0x2, R143 ;  /* 0x00000002130b7819 */ /* 0x004fe4000001028f */
[----:B------:R1:W5:Y:S04]  /*a4f0*/  LDL.LU R19, [R1+0x3a8] ;  /* 0x0003a80001137983 */ /* 0x0003680000300800 */
[----:B------:R2:W-:Y:S02]  /*a500*/  STL [R1+0x310], R9 ;  /* 0x0003100901007387 */ /* 0x0005e40000100800 */
[----:B--2---:R-:W-:-:S02]  /*a510*/  SHF.L.U64.HI R9, R17, 0x2, R144 ;  /* 0x0000000211097819 */ /* 0x004fc40000010290 */
[----:B------:R1:W5:Y:S04]  /*a520*/  LDL.LU R17, [R1+0x3a4] ;  /* 0x0003a40001117983 */ /* 0x0003680000300800 */
[----:B------:R2:W-:Y:S02]  /*a530*/  STL [R1+0x314], R11 ;  /* 0x0003140b01007387 */ /* 0x0005e40000100800 */
[----:B--2---:R-:W-:Y:S02]  /*a540*/  SHF.L.U64.HI R11, R7, 0x2, R145 ;  /* 0x00000002070b7819 */ /* 0x004fe40000010291 */
[----:B------:R1:W5:Y:S04]  /*a550*/  LDL.LU R7, [R1+0x3a0] ;  /* 0x0003a00001077983 */ /* 0x0003680000300800 */
[----:B------:R2:W-:Y:S02]  /*a560*/  STL [R1+0x318], R9 ;  /* 0x0003180901007387 */ /* 0x0005e40000100800 */
[----:B--2---:R-:W-:-:S02]  /*a570*/  SHF.L.U64.HI R9, R8, 0x2, R146 ;  /* 0x0000000208097819 */ /* 0x004fc40000010292 */
[----:B------:R-:W2:Y:S01]  /*a580*/  LDL.LU R8, [R1+0x39c] ;  /* 0x00039c0001087983 */ /* 0x000ea20000300800 */
[----:B------:R-:W-:Y:S02]  /*a590*/  SHF.R.S32.HI R147, RZ, 0x1f, R2 ;  /* 0x0000001fff937819 */ /* 0x000fe40000011402 */
[----:B------:R-:W-:Y:S01]  /*a5a0*/  SHF.R.S32.HI R148, RZ, 0x1f, R14 ;  /* 0x0000001fff947819 */ /* 0x000fe2000001140e */
[----:B------:R3:W-:Y:S01]  /*a5b0*/  STL [R1+0x31c], R11 ;  /* 0x00031c0b01007387 */ /* 0x0007e20000100800 */
[----:B------:R-:W-:Y:S02]  /*a5c0*/  SHF.R.S32.HI R149, RZ, 0x1f, R0 ;  /* 0x0000001fff957819 */ /* 0x000fe40000011400 */
[----:B------:R-:W-:Y:S02]  /*a5d0*/  SHF.R.S32.HI R150, RZ, 0x1f, R151 ;  /* 0x0000001fff967819 */ /* 0x000fe40000011497 */
[----:B---3--:R-:W-:Y:S02]  /*a5e0*/  SHF.L.U64.HI R11, R2, 0x2, R147 ;  /* 0x00000002020b7819 */ /* 0x008fe40000010293 */
[----:B------:R1:W5:Y:S04]  /*a5f0*/  LDL.LU R2, [R1+0x398] ;  /* 0x0003980001027983 */ /* 0x0003680000300800 */
[----:B------:R3:W-:Y:S02]  /*a600*/  STL [R1+0x320], R9 ;  /* 0x0003200901007387 */ /* 0x0007e40000100800 */
[----:B---3--:R-:W-:-:S02]  /*a610*/  SHF.L.U64.HI R9, R14, 0x2, R148 ;  /* 0x000000020e097819 */ /* 0x008fc40000010294 */
[----:B------:R1:W5:Y:S04]  /*a620*/  LDL.LU R14, [R1+0x394] ;  /* 0x00039400010e7983 */ /* 0x0003680000300800 */
[----:B------:R3:W-:Y:S02]  /*a630*/  STL [R1+0x324], R11 ;  /* 0x0003240b01007387 */ /* 0x0007e40000100800 */
[----:B---3--:R-:W-:Y:S02]  /*a640*/  SHF.L.U64.HI R11, R0, 0x2, R149 ;  /* 0x00000002000b7819 */ /* 0x008fe40000010295 */
[----:B------:R1:W5:Y:S04]  /*a650*/  LDL.LU R0, [R1+0x390] ;  /* 0x0003900001007983 */ /* 0x0003680000300800 */
[----:B------:R3:W-:Y:S04]  /*a660*/  STL [R1+0x328], R9 ;  /* 0x0003280901007387 */ /* 0x0007e80000100800 */
[----:B------:R-:W-:Y:S01]  /*a670*/  STL [R1+0x32c], R11 ;  /* 0x00032c0b01007387 */ /* 0x000fe20000100800 */
[----:B---3--:R-:W-:-:S05]  /*a680*/  SHF.L.U64.HI R9, R151, 0x2, R150 ;  /* 0x0000000297097819 */ /* 0x008fca0000010296 */
[----:B------:R-:W-:Y:S01]  /*a690*/  STL [R1+0x330], R9 ;  /* 0x0003300901007387 */ /* 0x000fe20000100800 */
[C---:B------:R-:W-:Y:S01]  /*a6a0*/  SHF.L.U64.HI R3, R4.reuse, 0x2, R3 ;  /* 0x0000000204037819 */ /* 0x040fe20000010203 */
[----:B------:R-:W-:Y:S01]  /*a6b0*/  IMAD.SHL.U32 R4, R4, 0x4, RZ ;  /* 0x0000000404047824 */ /* 0x000fe200078e00ff */
[----:B------:R-:W-:Y:S01]  /*a6c0*/  IADD3.X R6, R6, UR5, RZ, P0, !PT ;  /* 0x0000000506067c10 */ /* 0x000fe200087fe4ff */
[----:B------:R-:W-:Y:S01]  /*a6d0*/  IMAD.MOV.U32 R10, RZ, RZ, 0x1 ;  /* 0x00000001ff0a7424 */ /* 0x000fe200078e00ff */
[----:B------:R-:W-:Y:S01]  /*a6e0*/  CS2R R24, SRZ ;  /* 0x0000000000187805 */ /* 0x000fe2000001ff00 */
[----:B------:R-:W-:Y:S01]  /*a6f0*/  IMAD.MOV.U32 R12, RZ, RZ, -0x1 ;  /* 0xffffffffff0c7424 */ /* 0x000fe200078e00ff */
[----:B------:R-:W-:Y:S01]  /*a700*/  CS2R R26, SRZ ;  /* 0x00000000001a7805 */ /* 0x000fe2000001ff00 */
[----:B------:R-:W-:Y:S01]  /*a710*/  IMAD.MOV.U32 R13, RZ, RZ, RZ ;  /* 0x000000ffff0d7224 */ /* 0x000fe200078e00ff */
        /* <DEDUP_REMOVED lines=62> */
[----:B--2---:R-:W-:-:S05]  /*ab00*/  SHF.R.S32.HI R8, RZ, 0x5, R8 ;  /* 0x00000005ff087819 */ /* 0x004fca0000011408 */
[----:B------:R2:W-:Y:S02]  /*ab10*/  STL [R1+0x25c], R8 ;  /* 0x00025c0801007387 */ /* 0x0005e40000100800 */
[----:B--2---:R-:W-:-:S05]  /*ab20*/  VIADD R8, R8, 0xfffffffe ;  /* 0xfffffffe08087836 */ /* 0x004fca0000000000 */
[----:B------:R1:W-:Y:S02]  /*ab30*/  STL [R1+0x370], R8 ;  /* 0x0003700801007387 */ /* 0x0003e40000100800 */
.L_x_1:
[----:B------:R-:W-:Y:S01]  /*ab40*/  STL.64 [R1+0x5d8], R250 ;  /* 0x0005d8fa01007387 */ /* 0x000fe20000100a00 */
[----:B-1---5:R-:W-:Y:S01]  /*ab50*/  VIADD R8, R12, 0x1 ;  /* 0x000000010c087836 */ /* 0x022fe20000000000 */
[----:B------:R-:W-:-:S04]  /*ab60*/  DEPBAR.LE SB0, 0x2 ;  /* 0x000080800000791a */ /* 0x000fc80000000000 */
[----:B------:R-:W-:Y:S04]  /*ab70*/  STL.64 [R1+0x5d0], R248 ;  /* 0x0005d0f801007387 */ /* 0x000fe80000100a00 */
        /* <DEDUP_REMOVED lines=38> */
[----:B-----5:R-:W-:Y:S04]  /*ade0*/  STL.64 [R1+0x498], R170 ;  /* 0x000498aa01007387 */ /* 0x020fe80000100a00 */
        /* <DEDUP_REMOVED lines=22> */
[----:B------:R1:W-:Y:S04]  /*af50*/  STL.64 [R1+0x3e0], R124 ;  /* 0x0003e07c01007387 */ /* 0x0003e80000100a00 */
[----:B-1----:R-:W2:Y:S04]  /*af60*/  LDL.LU.64 R124, [R1] ;  /* 0x00000000017c7983 */ /* 0x002ea80000300a00 */
[----:B------:R-:W2:Y:S04]  /*af70*/  LDL.LU.64 R126, [R1+0x8] ;  /* 0x00000800017e7983 */ /* 0x000ea80000300a00 */
        /* <DEDUP_REMOVED lines=62> */
[----:B------:R-:W3:Y:S01]  /*b360*/  LDL R11, [R1+0x258] ;  /* 0x00025800010b7983 */ /* 0x000ee20000100800 */
[----:B------:R-:W-:Y:S01]  /*b370*/  BAR.SYNC.DEFER_BLOCKING 0x0 ;  /* 0x0000000000007b1d */ /* 0x000fe20000010000 */
[----:B------:R-:W-:-:S04]  /*b380*/  ISETP.GT.AND P0, PT, R8, 0x2, PT ;  /* 0x000000020800780c */ /* 0x000fc80003f04270 */
[----:B------:R-:W-:Y:S01]  /*b390*/  SEL R12, R8, RZ, !P0 ;  /* 0x000000ff080c7207 */ /* 0x000fe20004000000 */
[----:B------:R-:W-:Y:S01]  /*b3a0*/  UMOV UR7, 0x40000040 ;  /* 0x4000004000077882 */ /* 0x000fe20000000000 */
[----:B------:R-:W-:Y:S01]  /*b3b0*/  UMOV UR5, 0x40000040 ;  /* 0x4000004000057882 */ /* 0x000fe20000000000 */
[----:B------:R1:W-:Y:S04]  /*b3c0*/  STL [R1+0x3b8], R15 ;  /* 0x0003b80f01007387 */ /* 0x0003e80000100800 */
[----:B-1----:R-:W4:Y:S04]  /*b3d0*/  LDL R15, [R1+0x370] ;  /* 0x00037000010f7983 */ /* 0x002f280000100800 */
[----:B------:R-:W-:Y:S01]  /*b3e0*/  STL [R1+0x390], R12 ;  /* 0x0003900c01007387 */ /* 0x000fe20000100800 */
[----:B--2---:R-:W-:Y:S01]  /*b3f0*/  WARPGROUP.ARRIVE ;  /* 0x00000000000079c5 */ /* 0x004fe20000000000 */
[----:B---3--:R-:W-:-:S04]  /*b400*/  IMAD R8, R12, 0x4000, R11 ;  /* 0x000040000c087824 */ /* 0x008fc800078e020b */
[----:B------:R-:W-:Y:S02]  /*b410*/  VIADD R9, R8, 0x18000 ;  /* 0x0001800008097836 */ /* 0x000fe40000000000 */
[----:B------:R-:W-:-:S03]  /*b420*/  IMAD R8, R12, 0x8000, R11 ;  /* 0x000080000c087824 */ /* 0x000fc600078e020b */
[----:B------:R-:W-:Y:S02]  /*b430*/  SHF.R.U32.HI R9, RZ, 0x4, R9 ;  /* 0x00000004ff097819 */ /* 0x000fe40000011609 */
[----:B------:R-:W-:Y:S02]  /*b440*/  SHF.R.U32.HI R8, RZ, 0x4, R8 ;  /* 0x00000004ff087819 */ /* 0x000fe40000011608 */
[----:B------:R-:W-:Y:S02]  /*b450*/  SGXT.U32 R9, R9, 0xe ;  /* 0x0000000e0909781a */ /* 0x000fe40000000000 */
[----:B------:R-:W-:Y:S02]  /*b460*/  SGXT.U32 R8, R8, 0xe ;  /* 0x0000000e0808781a */ /* 0x000fe40000000000 */
[----:B------:R-:W-:Y:S02]  /*b470*/  R2UR UR4, R9 ;  /* 0x00000000090472ca */ /* 0x000fe400000e0000 */
[----:B------:R-:W-:-:S02]  /*b480*/  R2UR UR6, R8 ;  /* 0x00000000080672ca */ /* 0x000fc400000e0000 */
[----:B------:R-:W-:Y:S02]  /*b490*/  IADD3 R8, P1, R8, 0x2, RZ ;  /* 0x0000000208087810 */ /* 0x000fe40007f3e0ff */
[----:B------:R-:W-:Y:S02]  /*b4a0*/  IADD3 R9, P0, R9, 0x2, RZ ;  /* 0x0000000209097810 */ /* 0x000fe40007f1e0ff */
[----:B------:R-:W-:Y:S02]  /*b4b0*/  R2UR UR10, R8 ;  /* 0x00000000080a72ca */ /* 0x000fe400000e0000 */
[----:B------:R-:W-:Y:S02]  /*b4c0*/  R2UR UR8, R9 ;  /* 0x00000000090872ca */ /* 0x000fe400000e0000 */
[----:B------:R-:W-:-:S03]  /*b4d0*/  CS2R R8, SRZ ;  /* 0x0000000000087805 */ /* 0x000fc6000001ff00 */
[----:B------:R-:W-:Y:S03]  /*b4e0*/  HGMMA.64x256x8.F32.TF32 R124, gdesc[UR4], R124, gsb0 ;  /* 0x07e00000047c79f0 */ /* 0x000fe6000800287c */
[----:B------:R-:W-:Y:S02]  /*b4f0*/  IADD3.X R8, R8, 0x40000040, RZ, P1, !PT ;  /* 0x4000004008087810 */ /* 0x000fe40000ffe4ff */
[----:B------:R-:W-:Y:S02]  /*b500*/  IADD3.X R9, R9, 0x40000040, RZ, P0, !PT ;  /* 0x4000004009097810 */ /* 0x000fe400007fe4ff */
[----:B------:R-:W-:Y:S02]  /*b510*/  R2UR UR11, R8 ;  /* 0x00000000080b72ca */ /* 0x000fe400000e0000 */
[----:B------:R-:W-:-:S11]  /*b520*/  R2UR UR9, R9 ;  /* 0x00000000090972ca */ /* 0x000fd600000e0000 */
[----:B------:R-:W-:Y:S02]  /*b530*/  UIADD3.64 UR18, UR10, 0x2, URZ ;  /* 0x000000020a127897 */ /* 0x000fe4000fffe03f */
[----:B------:R-:W-:Y:S02]  /*b540*/  UIADD3.64 UR16, UR8, 0x2, URZ ;  /* 0x0000000208107897 */ /* 0x000fe4000fffe03f */
[----:B------:R-:W-:Y:S02]  /*b550*/  UIADD3.64 UR22, UR10, 0x4, URZ ;  /* 0x000000040a167897 */ /* 0x000fe4000fffe03f */
[----:B------:R-:W-:Y:S01]  /*b560*/  UIADD3.64 UR20, UR8, 0x4, URZ ;  /* 0x0000000408147897 */ /* 0x000fe2000fffe03f */
[----:B------:R-:W-:Y:S02]  /*b570*/  WARPGROUP.DEPBAR.LE gsb0, 0x0 ;  /* 0x00008000000079c5 */ /* 0x000fe40000010000 */
[----:B------:R-:W-:-:S06]  /*b580*/  WARPGROUP.ARRIVE ;  /* 0x00000000000079c5 */ /* 0x000fcc0000000000 */
[----:B------:R-:W-:Y:S03]  /*b590*/  HGMMA.64x256x8.F32.TF32 R124, gdesc[UR8], R124, gsb0 ;  /* 0x07e00000087c79f0 */ /* 0x000fe6000800287c */
[----:B------:R-:W-:Y:S02]  /*b5a0*/  WARPGROUP.DEPBAR.LE gsb0, 0x0 ;  /* 0x00008000000079c5 */ /* 0x000fe40000010000 */
[----:B------:R-:W-:-:S15]  /*b5b0*/  WARPGROUP.ARRIVE ;  /* 0x00000000000079c5 */ /* 0x000fde0000000000 */
[----:B------:R-:W-:-:S08]  /*b5c0*/  NOP ;  /* 0x0000000000007918 */ /* 0x000fd00000000000 */
[----:B------:R-:W-:Y:S03]  /*b5d0*/  HGMMA.64x256x8.F32.TF32 R124, gdesc[UR16], R124, gsb0 ;  /* 0x07e00000107c79f0 */ /* 0x000fe6000800287c */
[----:B------:R-:W-:Y:S02]  /*b5e0*/  WARPGROUP.DEPBAR.LE gsb0, 0x0 ;  /* 0x00008000000079c5 */ /* 0x000fe40000010000 */
[----:B------:R-:W-:-:S15]  /*b5f0*/  WARPGROUP.ARRIVE ;  /* 0x00000000000079c5 */ /* 0x000fde0000000000 */
[----:B------:R-:W-:-:S08]  /*b600*/  NOP ;  /* 0x0000000000007918 */ /* 0x000fd00000000000 */
[----:B------:R-:W-:Y:S03]  /*b610*/  HGMMA.64x256x8.F32.TF32 R124, gdesc[UR20], R124, gsb0 ;  /* 0x07e00000147c79f0 */ /* 0x000fe6000800287c */
[----:B------:R-:W-:Y:S02]  /*b620*/  WARPGROUP.DEPBAR.LE gsb0, 0x0 ;  /* 0x00008000000079c5 */ /* 0x000fe40000010000 */
[----:B------:R-:W-:Y:S04]  /*b630*/  STL.64 [R1], R124 ;  /* 0x0000007c01007387 */ /* 0x000fe80000100a00 */
        /* <DEDUP_REMOVED lines=63> */
[----:B-1----:R-:W2:Y:S04]  /*ba30*/  LDL.LU.64 R250, [R1+0x5d8] ;  /* 0x0005d80001fa7983 */ /* 0x002ea80000300a00 */
[----:B------:R-:W3:Y:S04]  /*ba40*/  LDL.LU.64 R248, [R1+0x5d0] ;  /* 0x0005d00001f87983 */ /* 0x000ee80000300a00 */
        /* <DEDUP_REMOVED lines=61> */
[----:B------:R-:W2:Y:S01]  /*be20*/  LDL.LU.64 R124, [R1+0x3e0] ;  /* 0x0003e000017c7983 */ /* 0x000ea20000300a00 */
[----:B------:R-:W-:Y:S01]  /*be30*/  UIADD3.64 UR4, UR8, 0x1fe, URZ ;  /* 0x000001fe08047897 */ /* 0x000fe2000fffe03f */
[----:B------:R-:W-:Y:S01]  /*be40*/  ISETP.GT.AND P1, PT, R5, RZ, PT ;  /* 0x000000ff0500720c */ /* 0x000fe20003f24270 */
[----:B------:R-:W-:Y:S01]  /*be50*/  UIADD3.64 UR16, UR8, 0x202, URZ ;  /* 0x0000020208107897 */ /* 0x000fe2000fffe03f */
[----:B----4-:R-:W-:-:S02]  /*be60*/  ISETP.GE.AND P0, PT, R13, R15, PT ;  /* 0x0000000f0d00720c */ /* 0x010fc40003f06270 */
[----:B------:R-:W-:Y:S01]  /*be70*/  SEL R8, RZ, 0x4, !P1 ;  /* 0x00000004ff087807 */ /* 0x000fe20004800000 */
[----:B------:R-:W4:Y:S01]  /*be80*/  LDL R15, [R1+0x32c] ;  /* 0x00032c00010f7983 */ /* 0x000f220000100800 */
[----:B------:R-:W-:Y:S02]  /*be90*/  ISETP.GT.AND P1, PT, R5, 0x1, PT ;  /* 0x000000010500780c */ /* 0x000fe40003f24270 */
[----:B------:R-:W-:Y:S02]  /*bea0*/  SEL R8, R8, RZ, !P0 ;  /* 0x000000ff08087207 */ /* 0x000fe40004000000 */
[----:B------:R-:W-:Y:S02]  /*beb0*/  SEL R9, RZ, 0x4, !P1 ;  /* 0x00000004ff097807 */ /* 0x000fe40004800000 */
[----:B------:R-:W-:Y:S01]  /*bec0*/  ISETP.NE.U32.AND P2, PT, R8, RZ, PT ;  /* 0x000000ff0800720c */ /* 0x000fe20003f45070 */
[----:B------:R-:W-:Y:S01]  /*bed0*/  VIADD R8, R10, 0x1 ;  /* 0x000000010a087836 */ /* 0x000fe20000000000 */
[----:B--2---:R-:W-:-:S04]  /*bee0*/  WARPGROUP.ARRIVE ;  /* 0x00000000000079c5 */ /* 0x004fc80000000000 */
[C---:B------:R-:W-:Y:S01]  /*bef0*/  ISETP.GT.AND P1, PT, R8.reuse, 0x2, PT ;  /* 0x000000020800780c */ /* 0x040fe20003f24270 */
[----:B------:R1:W-:Y:S01]  /*bf00*/  STL [R1+0x394], R14 ;  /* 0x0003940e01007387 */ /* 0x0003e20000100800 */
[----:B------:R-:W-:Y:S02]  /*bf10*/  SEL R9, R9, RZ, !P0 ;  /* 0x000000ff09097207 */ /* 0x000fe40004000000 */
[----:B------:R-:W-:Y:S01]  /*bf20*/  SEL R12, R8, RZ, !P1 ;  /* 0x000000ff080c7207 */ /* 0x000fe20004800000 */
[----:B------:R-:W-:Y:S01]  /*bf30*/  HGMMA.64x256x8.F32.TF32 R24, gdesc[UR4], R24, gsb0 ;  /* 0x07e00000041879f0 */ /* 0x000fe20008002818 */
[----:B------:R-:W-:Y:S01]  /*bf40*/  UIADD3.64 UR4, UR8, 0x200, URZ ;  /* 0x0000020008047897 */ /* 0x000fe2000fffe03f */
[----:B------:R-:W-:Y:S01]  /*bf50*/  ISETP.NE.U32.AND P3, PT, R9, RZ, PT ;  /* 0x000000ff0900720c */ /* 0x000fe20003f65070 */
[----:B------:R-:W-:Y:S01]  /*bf60*/  UMOV UR6, UR10 ;  /* 0x0000000a00067c82 */ /* 0x000fe20008000000 */
[----:B------:R-:W-:Y:S01]  /*bf70*/  UMOV UR7, UR11 ;  /* 0x0000000b00077c82 */ /* 0x000fe20008000000 */
[----:B------:R-:W-:Y:S01]  /*bf80*/  IMAD R11, R12, 0x4000, R11 ;  /* 0x000040000c0b7824 */ /* 0x000fe200078e020b */
[----:B------:R-:W-:-:S02]  /*bf90*/  WARPGROUP.DEPBAR.LE gsb0, 0x0 ;  /* 0x00008000000079c5 */ /* 0x000fc40000010000 */
[----:B------:R-:W-:-:S15]  /*bfa0*/  WARPGROUP.ARRIVE ;  /* 0x00000000000079c5 */ /* 0x000fde0000000000 */
[----:B------:R-:W-:-:S05]  /*bfb0*/  NOP ;  /* 0x0000000000007918 */ /* 0x000fca0000000000 */
[----:B------:R-:W-:Y:S01]  /*bfc0*/  HGMMA.64x256x8.F32.TF32 R24, gdesc[UR4], R24, gsb0 ;  /* 0x07e00000041879f0 */ /* 0x000fe20008002818 */
[----:B------:R-:W-:Y:S01]  /*bfd0*/  UIADD3.64 UR4, UR8, 0x204, URZ ;  /* 0x0000020408047897 */ /* 0x000fe2000fffe03f */
[----:B------:R-:W-:Y:S01]  /*bfe0*/  UMOV UR6, UR22 ;  /* 0x0000001600067c82 */ /* 0x000fe20008000000 */
[----:B------:R-:W-:Y:S01]  /*bff0*/  UMOV UR7, UR23 ;  /* 0x0000001700077c82 */ /* 0x000fe20008000000 */
[----:B------:R-:W-:Y:S02]  /*c000*/  WARPGROUP.DEPBAR.LE gsb0, 0x0 ;  /* 0x00008000000079c5 */ /* 0x000fe40000010000 */
[----:B------:R-:W-:-:S15]  /*c010*/  WARPGROUP.ARRIVE ;  /* 0x00000000000079c5 */ /* 0x000fde0000000000 */
[----:B------:R-:W-:-:S07]  /*c020*/  NOP ;  /* 0x0000000000007918 */ /* 0x000fce0000000000 */
[----:B------:R-:W-:Y:S01]  /*c030*/  HGMMA.64x256x8.F32.TF32 R24, gdesc[UR16], R24, gsb0 ;  /* 0x07e00000101879f0 */ /* 0x000fe20008002818 */
[----:B------:R-:W-:Y:S02]  /*c040*/  IMAD.IADD R10, R14, 0x1, R11 ;  /* 0x000000010e0a7824 */ /* 0x000fe400078e020b */
[----:B-1----:R-:W2:Y:S01]  /*c050*/  LDL R14, [R1+0x334] ;  /* 0x00033400010e7983 */ /* 0x002ea20000100800 */
[----:B------:R-:W-:Y:S02]  /*c060*/  WARPGROUP.DEPBAR.LE gsb0, 0x0 ;  /* 0x00008000000079c5 */ /* 0x000fe40000010000 */
[----:B------:R-:W-:-:S15]  /*c070*/  WARPGROUP.ARRIVE ;  /* 0x00000000000079c5 */ /* 0x000fde0000000000 */
[----:B------:R-:W-:-:S07]  /*c080*/  NOP ;  /* 0x0000000000007918 */ /* 0x000fce0000000000 */
[----:B------:R-:W-:Y:S03]  /*c090*/  HGMMA.64x256x8.F32.TF32 R24, gdesc[UR4], R24, gsb0 ;  /* 0x07e00000041879f0 */ /* 0x000fe60008002818 */
[----:B------:R-:W-:Y:S02]  /*c0a0*/  WARPGROUP.DEPBAR.LE gsb0, 0x0 ;  /* 0x00008000000079c5 */ /* 0x000fe40000010000 */
[----:B------:R1:W-:Y:S04]  /*c0b0*/  STL [R1+0x3d8], R136 ;  /* 0x0003d88801007387 */ /* 0x0003e80000100800 */
[----:B-1----:R-:W3:Y:S04]  /*c0c0*/  LDL R136, [R1+0x34c] ;  /* 0x00034c0001887983 */ /* 0x002ee80000100800 */
[----:B------:R-:W-:Y:S04]  /*c0d0*/  STL [R1+0x3d4], R137 ;  /* 0x0003d48901007387 */ /* 0x000fe80000100800 */
[----:B------:R1:W-:Y:S04]  /*c0e0*/  STL [R1+0x3d0], R138 ;  /* 0x0003d08a01007387 */ /* 0x0003e80000100800 */
[----:B-1----:R-:W4:Y:S04]  /*c0f0*/  LDL R138, [R1+0x330] ;  /* 0x00033000018a7983 */ /* 0x002f280000100800 */
[----:B------:R1:W-:Y:S04]  /*c100*/  STL [R1+0x3cc], R139 ;  /* 0x0003cc8b01007387 */ /* 0x0003e80000100800 */
[----:B-1----:R-:W3:Y:S04]  /*c110*/  LDL R139, [R1+0x350] ;  /* 0x00035000018b7983 */ /* 0x002ee80000100800 */
[----:B------:R-:W-:Y:S04]  /*c120*/  STL [R1+0x3c8], R140 ;  /* 0x0003c88c01007387 */ /* 0x000fe80000100800 */
[----:B------:R-:W-:Y:S04]  /*c130*/  STL [R1+0x3c4], R141 ;  /* 0x0003c48d01007387 */ /* 0x000fe80000100800 */
[----:B------:R1:W-:Y:S04]  /*c140*/  STL [R1+0x3c0], R142 ;  /* 0x0003c08e01007387 */ /* 0x0003e80000100800 */
[----:B-1----:R-:W2:Y:S04]  /*c150*/  LDL R142, [R1+0x24c] ;  /* 0x00024c00018e7983 */ /* 0x002ea80000100800 */
[----:B------:R-:W-:Y:S04]  /*c160*/  STL [R1+0x3bc], R143 ;  /* 0x0003bc8f01007387 */ /* 0x000fe80000100800 */
[----:B------:R-:W-:Y:S04]  /*c170*/  STL [R1+0x3b4], R144 ;  /* 0x0003b49001007387 */ /* 0x000fe80000100800 */
[----:B------:R-:W-:Y:S04]  /*c180*/  STL [R1+0x3b0], R145 ;  /* 0x0003b09101007387 */ /* 0x000fe80000100800 */
[----:B------:R1:W-:Y:S04]  /*c190*/  STL [R1+0x3ac], R146 ;  /* 0x0003ac9201007387 */ /* 0x0003e80000100800 */
[----:B------:R-:W-:Y:S04]  /*c1a0*/  STL [R1+0x3a8], R147 ;  /* 0x0003a89301007387 */ /* 0x000fe80000100800 */
[----:B------:R-:W-:Y:S04]  /*c1b0*/  STL [R1+0x3a4], R148 ;  /* 0x0003a49401007387 */ /* 0x000fe80000100800 */
[----:B------:R-:W-:Y:S04]  /*c1c0*/  STL [R1+0x3a0], R149 ;  /* 0x0003a09501007387 */ /* 0x000fe80000100800 */
[----:B------:R-:W-:Y:S04]  /*c1d0*/  STL [R1+0x39c], R150 ;  /* 0x00039c9601007387 */ /* 0x000fe80000100800 */
[----:B------:R1:W-:Y:S04]  /*c1e0*/  STL [R1+0x398], R151 ;  /* 0x0003989701007387 */ /* 0x0003e80000100800 */
[----:B------:R-:W4:Y:S04]  /*c1f0*/  LDL R141, [R1+0x328] ;  /* 0x00032800018d7983 */ /* 0x000f280000100800 */
[----:B------:R-:W4:Y:S04]  /*c200*/  LDL R140, [R1+0x38c] ;  /* 0x00038c00018c7983 */ /* 0x000f280000100800 */
[----:B------:R-:W4:Y:S01]  /*c210*/  LDL R137, [R1+0x348] ;  /* 0x0003480001897983 */ /* 0x000f220000100800 */
[----:B------:R-:W-:-:S02]  /*c220*/  IMAD.MOV.U32 R8, RZ, RZ, R7 ;  /* 0x000000ffff087224 */ /* 0x000fc400078e0007 */
[----:B------:R-:W-:Y:S01]  /*c230*/  IMAD.MOV.U32 R9, RZ, RZ, R6 ;  /* 0x000000ffff097224 */ /* 0x000fe200078e0006 */
[----:B------:R-:W-:Y:S06]  /*c240*/  BAR.SYNC.DEFER_BLOCKING 0x0 ;  /* 0x0000000000007b1d */ /* 0x000fec0000010000 */
[----:B------:R-:W-:Y:S01]  /*c250*/  @!PT LDS RZ, [RZ] ;  /* 0x00000000fffff984 */ /* 0x000fe20000000800 */
[----:B------:R-:W-:Y:S01]  /*c260*/  @!PT LDS RZ, [RZ] ;  /* 0x00000000fffff984 */ /* 0x000fe20000000800 */
[----:B------:R-:W-:Y:S01]  /*c270*/  @!PT LDS RZ, [RZ] ;  /* 0x00000000fffff984 */ /* 0x000fe20000000800 */
[----:B------:R2:W-:Y:S02]  /*c280*/  LDGSTS.E [R10+0x18000], desc[UR12][R8.64], P2 ;  /* 0x18000000080a7fae */ /* 0x0005e4000912184c */
[----:B--2---:R-:W-:-:S05]  /*c290*/  IADD3 R8, P1, R142, R7, RZ ;  /* 0x000000078e087210 */ /* 0x004fca0007f3e0ff */
[----:B------:R-:W-:Y:S02]  /*c2a0*/  IMAD.X R9, R6, 0x1, R14, P1 ;  /* 0x0000000106097824 */ /* 0x000fe400008e060e */
[----:B------:R-:W2:Y:S01]  /*c2b0*/  LDL R14, [R1+0x324] ;  /* 0x00032400010e7983 */ /* 0x000ea20000100800 */
[----:B------:R-:W-:-:S03]  /*c2c0*/  ISETP.GT.AND P1, PT, R5, 0x2, PT ;  /* 0x000000020500780c */ /* 0x000fc60003f24270 */
[----:B------:R1:W-:Y:S02]  /*c2d0*/  LDGSTS.E [R10+0x18004], desc[UR12][R8.64], P3 ;  /* 0x18004000080a7fae */ /* 0x0003e4000992184c */
[----:B-1----:R-:W-:Y:S02]  /*c2e0*/  SEL R8, RZ, 0x4, !P1 ;  /* 0x00000004ff087807 */ /* 0x002fe40004800000 */
[----:B------:R-:W-:Y:S02]  /*c2f0*/  ISETP.GT.AND P1, PT, R5, 0x3, PT ;  /* 0x000000030500780c */ /* 0x000fe40003f24270 */
[----:B------:R-:W-:-:S04]  /*c300*/  SEL R8, R8, RZ, !P0 ;  /* 0x000000ff08087207 */ /* 0x000fc80004000000 */
[----:B------:R-:W-:Y:S02]  /*c310*/  ISETP.NE.U32.AND P2, PT, R8, RZ, PT ;  /* 0x000000ff0800720c */ /* 0x000fe40003f45070 */
[----:B------:R-:W-:-:S04]  /*c320*/  SEL R8, RZ, 0x4, !P1 ;  /* 0x00000004ff087807 */ /* 0x000fc80004800000 */
[----:B------:R-:W-:-:S04]  /*c330*/  SEL R8, R8, RZ, !P0 ;  /* 0x000000ff08087207 */ /* 0x000fc80004000000 */
[----:B------:R-:W-:Y:S02]  /*c340*/  ISETP.NE.U32.AND P1, PT, R8, RZ, PT ;  /* 0x000000ff0800720c */ /* 0x000fe40003f25070 */
[-C--:B---3--:R-:W-:Y:S02]  /*c350*/  LEA R8, P3, R139, R7.reuse, 0x2 ;  /* 0x000000078b087211 */ /* 0x088fe400078610ff */
[----:B------:R-:W3:Y:S03]  /*c360*/  LDL R139, [R1+0x344] ;  /* 0x00034400018b7983 */ /* 0x000ee60000100800 */
[----:B----4-:R-:W-:Y:S02]  /*c370*/  IMAD.X R9, R6, 0x1, R138, P3 ;  /* 0x0000000106097824 */ /* 0x010fe400018e068a */
[----:B------:R-:W4:Y:S04]  /*c380*/  LDL R138, [R1+0x320] ;  /* 0x00032000018a7983 */ /* 0x000f280000100800 */
[----:B------:R1:W-:Y:S02]  /*c390*/  LDGSTS.E [R10+0x18008], desc[UR12][R8.64], P2 ;  /* 0x18008000080a7fae */ /* 0x0003e4000912184c */
[----:B-1----:R-:W-:-:S02]  /*c3a0*/  LEA R8, P2, R136, R7, 0x2 ;  /* 0x0000000788087211 */ /* 0x002fc400078410ff */
[----:B------:R-:W4:Y:S03]  /*c3b0*/  LDL R136, [R1+0x340] ;  /* 0x0003400001887983 */ /* 0x000f260000100800 */
[----:B------:R-:W-:Y:S02]  /*c3c0*/  IMAD.X R9, R6, 0x1, R15, P2 ;  /* 0x0000000106097824 */ /* 0x000fe400010e060f */
[----:B------:R-:W4:Y:S04]  /*c3d0*/  LDL R15, [R1+0x31c] ;  /* 0x00031c00010f7983 */ /* 0x000f280000100800 */
[----:B------:R1:W-:Y:S01]  /*c3e0*/  LDGSTS.E [R10+0x1800c], desc[UR12][R8.64], P1 ;  /* 0x1800c000080a7fae */ /* 0x0003e2000892184c */
[----:B------:R-:W-:-:S04]  /*c3f0*/  ISETP.GT.AND P1, PT, R5, 0x4, PT ;  /* 0x000000040500780c */ /* 0x000fc80003f24270 */
[----:B-1----:R-:W-:Y:S02]  /*c400*/  SEL R8, RZ, 0x4, !P1 ;  /* 0x00000004ff087807 */ /* 0x002fe40004800000 */
[----:B------:R-:W-:Y:S02]  /*c410*/  ISETP.GT.AND P1, PT, R5, 0x5, PT ;  /* 0x000000050500780c */ /* 0x000fe40003f24270 */
[----:B------:R-:W-:-:S04]  /*c420*/  SEL R8, R8, RZ, !P0 ;  /* 0x000000ff08087207 */ /* 0x000fc80004000000 */
[----:B------:R-:W-:Y:S02]  /*c430*/  ISETP.NE.U32.AND P2, PT, R8, RZ, PT ;  /* 0x000000ff0800720c */ /* 0x000fe40003f45070 */
[----:B------:R-:W-:-:S04]  /*c440*/  SEL R8, RZ, 0x4, !P1 ;  /* 0x00000004ff087807 */ /* 0x000fc80004800000 */
[----:B------:R-:W-:-:S04]  /*c450*/  SEL R8, R8, RZ, !P0 ;  /* 0x000000ff08087207 */ /* 0x000fc80004000000 */
[----:B------:R-:W-:Y:S02]  /*c460*/  ISETP.NE.U32.AND P1, PT, R8, RZ, PT ;  /* 0x000000ff0800720c */ /* 0x000fe40003f25070 */
[-C--:B------:R-:W-:Y:S02]  /*c470*/  LEA R8, P3, R142, R7.reuse, 0x2 ;  /* 0x000000078e087211 */ /* 0x080fe400078610ff */
[----:B------:R-:W4:Y:S01]  /*c480*/  LDL R142, [R1+0x33c] ;  /* 0x00033c00018e7983 */ /* 0x000f220000100800 */
[----:B------:R-:W-:Y:S02]  /*c490*/  IMAD.IADD R10, R140, 0x1, R11 ;  /* 0x000000018c0a7824 */ /* 0x000fe400078e020b */
[----:B------:R-:W-:Y:S01]  /*c4a0*/  IMAD.X R9, R6, 0x1, R141, P3 ;  /* 0x0000000106097824 */ /* 0x000fe200018e068d */
[----:B------:R-:W4:Y:S04]  /*c4b0*/  LDL R140, [R1+0x388] ;  /* 0x00038800018c7983 */ /* 0x000f280000100800 */
[----:B------:R-:W4:Y:S04]  /*c4c0*/  LDL R141, [R1+0x318] ;  /* 0x00031800018d7983 */ /* 0x000f280000100800 */
[----:B------:R1:W-:Y:S02]  /*c4d0*/  LDGSTS.E [R10+0x18000], desc[UR12][R8.64], P2 ;  /* 0x18000000080a7fae */ /* 0x0003e4000912184c */
[----:B-1----:R-:W-:-:S02]  /*c4e0*/  LEA R8, P2, R137, R7, 0x2 ;  /* 0x0000000789087211 */ /* 0x002fc400078410ff */
[----:B------:R-:W4:Y:S03]  /*c4f0*/  LDL R137, [R1+0x338] ;  /* 0x0003380001897983 */ /* 0x000f260000100800 */
[----:B--2---:R-:W-:Y:S02]  /*c500*/  IMAD.X R9, R6, 0x1, R14, P2 ;  /* 0x0000000106097824 */ /* 0x004fe400010e060e */
[----:B------:R-:W2:Y:S04]  /*c510*/  LDL R14, [R1+0x314] ;  /* 0x00031400010e7983 */ /* 0x000ea80000100800 */
        /* <DEDUP_REMOVED lines=27> */
[----:B------:R-:W-:Y:S02]  /*c6d0*/  LEA R8, P3, R142, R7, 0x2 ;  /* 0x000000078e087211 */ /* 0x000fe400078610ff */
[----:B------:R-:W4:Y:S01]  /*c6e0*/  LDL R142, [R1+0x26c] ;  /* 0x00026c00018e7983 */ /* 0x000f220000100800 */
[----:B------:R-:W-:-:S03]  /*c6f0*/  IMAD.IADD R10, R140, 0x1, R11 ;  /* 0x000000018c0a7824 */ /* 0x000fc600078e020b */
[----:B------:R-:W4:Y:S01]  /*c700*/  LDL R140, [R1+0x384] ;  /* 0x00038400018c7983 */ /* 0x000f220000100800 */
[----:B------:R-:W-:-:S03]  /*c710*/  IMAD.X R9, R6, 0x1, R141, P3 ;  /* 0x0000000106097824 */ /* 0x000fc600018e068d */
[----:B------:R-:W4:Y:S04]  /*c720*/  LDL R141, [R1+0x308] ;  /* 0x00030800018d7983 */ /* 0x000f280000100800 */
[----:B------:R1:W-:Y:S02]  /*c730*/  LDGSTS.E [R10+0x18000], desc[UR12][R8.64], P2 ;  /* 0x18000000080a7fae */ /* 0x0003e4000912184c */
[----:B-1----:R-:W-:Y:S02]  /*c740*/  LEA R8, P2, R137, R7, 0x2 ;  /* 0x0000000789087211 */ /* 0x002fe400078410ff */
[----:B------:R-:W4:Y:S03]  /*c750*/  LDL R137, [R1+0x2ac] ;  /* 0x0002ac0001897983 */ /* 0x000f260000100800 */
[----:B--2---:R-:W-:-:S02]  /*c760*/  IMAD.X R9, R6, 0x1, R14, P2 ;  /* 0x0000000106097824 */ /* 0x004fc400010e060e */
        /* <DEDUP_REMOVED lines=180> */
[----:B------:R-:W-:-:S05]  /*d2b0*/  LEA R8, P3, R142, R7, 0x2 ;  /* 0x000000078e087211 */ /* 0x000fca00078610ff */
[----:B------:R-:W-:Y:S02]  /*d2c0*/  IMAD.X R9, R6, 0x1, R140, P3 ;  /* 0x0000000106097824 */ /* 0x000fe400018e068c */
[----:B------:R-:W-:-:S05]  /*d2d0*/  IMAD.IADD R10, R141, 0x1, R11 ;  /* 0x000000018d0a7824 */ /* 0x000fca00078e020b */
[----:B------:R1:W-:Y:S02]  /*d2e0*/  LDGSTS.E [R10+0x18000], desc[UR12][R8.64], P2 ;  /* 0x18000000080a7fae */ /* 0x0003e4000912184c */
[----:B-1----:R-:W-:Y:S02]  /*d2f0*/  LEA R8, P2, R137, R7, 0x2 ;  /* 0x0000000789087211 */ /* 0x002fe400078410ff */
[----:B------:R-:W4:Y:S04]  /*d300*/  LDL R137, [R1+0x258] ;  /* 0x0002580001897983 */ /* 0x000f280000100800 */
[----:B------:R-:W4:Y:S01]  /*d310*/  LDL.LU R146, [R1+0x248] ;  /* 0x0002480001927983 */ /* 0x000f220000300800 */
[----:B--2---:R-:W-:-:S03]  /*d320*/  IMAD.X R9, R6, 0x1, R14, P2 ;  /* 0x0000000106097824 */ /* 0x004fc600010e060e */
[----:B------:R-:W2:Y:S04]  /*d330*/  LDL.LU R14, [R1+0x244] ;  /* 0x00024400010e7983 */ /* 0x000ea80000300800 */
[----:B------:R1:W-:Y:S01]  /*d340*/  LDGSTS.E [R10+0x18004], desc[UR12][R8.64], P1 ;  /* 0x18004000080a7fae */ /* 0x0003e2000892184c */
[----:B------:R-:W-:-:S03]  /*d350*/  ISETP.GT.AND P1, PT, R5, 0x1e, PT ;  /* 0x0000001e0500780c */ /* 0x000fc60003f24270 */
[----:B------:R-:W2:Y:S04]  /*d360*/  LDL.LU R151, [R1+0x234] ;  /* 0x0002340001977983 */ /* 0x000ea80000300800 */
[----:B------:R-:W2:Y:S01]  /*d370*/  LDL.LU R149, [R1+0x224] ;  /* 0x0002240001957983 */ /* 0x000ea20000300800 */
[----:B-1----:R-:W-:-:S03]  /*d380*/  SEL R8, RZ, 0x4, !P1 ;  /* 0x00000004ff087807 */ /* 0x002fc60004800000 */
[----:B------:R-:W2:Y:S01]  /*d390*/  LDL.LU R141, [R1+0x228] ;  /* 0x00022800018d7983 */ /* 0x000ea20000300800 */
[----:B------:R-:W-:Y:S02]  /*d3a0*/  ISETP.GT.AND P1, PT, R5, 0x1f, PT ;  /* 0x0000001f0500780c */ /* 0x000fe40003f24270 */
[----:B------:R-:W-:Y:S01]  /*d3b0*/  SEL R8, R8, RZ, !P0 ;  /* 0x000000ff08087207 */ /* 0x000fe20004000000 */
[----:B------:R-:W2:Y:S03]  /*d3c0*/  LDL.LU R143, [R1+0x238] ;  /* 0x00023800018f7983 */ /* 0x000ea60000300800 */
[----:B------:R-:W-:Y:S01]  /*d3d0*/  ISETP.NE.U32.AND P2, PT, R8, RZ, PT ;  /* 0x000000ff0800720c */ /* 0x000fe20003f45070 */
[----:B------:R-:W2:Y:S01]  /*d3e0*/  LDL.LU R147, [R1+0x214] ;  /* 0x0002140001937983 */ /* 0x000ea20000300800 */
[----:B------:R-:W-:-:S04]  /*d3f0*/  SEL R8, RZ, 0x4, !P1 ;  /* 0x00000004ff087807 */ /* 0x000fc80004800000 */
[----:B------:R-:W-:-:S04]  /*d400*/  SEL R8, R8, RZ, !P0 ;  /* 0x000000ff08087207 */ /* 0x000fc80004000000 */
[----:B------:R-:W-:Y:S02]  /*d410*/  ISETP.NE.U32.AND P1, PT, R8, RZ, PT ;  /* 0x000000ff0800720c */ /* 0x000fe40003f25070 */
[----:B---3--:R-:W-:-:S05]  /*d420*/  LEA R8, P3, R139, R7, 0x2 ;  /* 0x000000078b087211 */ /* 0x008fca00078610ff */
[----:B----4-:R-:W-:-:S05]  /*d430*/  IMAD.X R9, R6, 0x1, R138, P3 ;  /* 0x0000000106097824 */ /* 0x010fca00018e068a */
[----:B------:R1:W-:Y:S02]  /*d440*/  LDGSTS.E [R10+0x18008], desc[UR12][R8.64], P2 ;  /* 0x18008000080a7fae */ /* 0x0003e4000912184c */
[----:B-1----:R-:W-:Y:S02]  /*d450*/  LEA R8, P2, R15, R7, 0x2 ;  /* 0x000000070f087211 */ /* 0x002fe400078410ff */
[----:B------:R-:W1:Y:S03]  /*d460*/  S2R R15, SR_TID.X ;  /* 0x00000000000f7919 */ /* 0x000e660000002100 */
[----:B------:R-:W-:Y:S02]  /*d470*/  IMAD.X R9, R6, 0x1, R136, P2 ;  /* 0x0000000106097824 */ /* 0x000fe400010e0688 */
[----:B------:R-:W3:Y:S03]  /*d480*/  S2R R136, SR_TID.X ;  /* 0x0000000000887919 */ /* 0x000ee60000002100 */
[----:B------:R4:W-:Y:S04]  /*d490*/  LDGSTS.E [R10+0x1800c], desc[UR12][R8.64], P1 ;  /* 0x1800c000080a7fae */ /* 0x0009e8000892184c */
[----:B------:R-:W0:Y:S01]  /*d4a0*/  LDGDEPBAR ;  /* 0x00000000000079af */ /* 0x000e220000000000 */
[----:B-1----:R-:W-:-:S04]  /*d4b0*/  LOP3.LUT R15, R15, 0x1f, RZ, 0xc0, !PT ;  /* 0x0000001f0f0f7812 */ /* 0x002fc800078ec0ff */
[----:B------:R-:W-:Y:S02]  /*d4c0*/  ISETP.GE.AND P1, PT, R15, R5, PT ;  /* 0x000000050f00720c */ /* 0x000fe40003f26270 */
[----:B------:R-:W1:Y:S01]  /*d4d0*/  S2R R15, SR_TID.X ;  /* 0x00000000000f7919 */ /* 0x000e620000002100 */
[----:B---3--:R-:W-:-:S04]  /*d4e0*/  LOP3.LUT R136, R136, 0x60, RZ, 0xc0, !PT ;  /* 0x0000006088887812 */ /* 0x008fc800078ec0ff */
[----:B------:R-:W-:Y:S02]  /*d4f0*/  SHF.R.U32.HI R136, RZ, 0x1, R136 ;  /* 0x00000001ff887819 */ /* 0x000fe40000011688 */
[----:B----4-:R-:W-:Y:S02]  /*d500*/  SEL R8, RZ, 0x4, P1 ;  /* 0x00000004ff087807 */ /* 0x010fe40000800000 */
[----:B-1----:R-:W-:-:S05]  /*d510*/  LOP3.LUT R15, R15, 0x7f, RZ, 0xc0, !PT ;  /* 0x0000007f0f0f7812 */ /* 0x002fca00078ec0ff */
[----:B------:R-:W-:Y:S02]  /*d520*/  IMAD.SHL.U32 R15, R15, 0x4, RZ ;  /* 0x000000040f0f7824 */ /* 0x000fe400078e00ff */
[----:B------:R-:W-:-:S03]  /*d530*/  IMAD R9, R12, 0x8000, R137 ;  /* 0x000080000c097824 */ /* 0x000fc600078e0289 */
[----:B------:R-:W-:Y:S02]  /*d540*/  LOP3.LUT R15, R15, R136, RZ, 0x3c, !PT ;  /* 0x000000880f0f7212 */ /* 0x000fe400078e3cff */
[----:B------:R-:W3:Y:S04]  /*d550*/  LDL.LU R136, [R1+0x200] ;  /* 0x0002000001887983 */ /* 0x000ee80000300800 */
[----:B------:R-:W4:Y:S04]  /*d560*/  LDL.LU R137, [R1+0x208] ;  /* 0x0002080001897983 */ /* 0x000f280000300800 */
[----:B------:R-:W3:Y:S04]  /*d570*/  LDL.LU R138, [R1+0x210] ;  /* 0x00021000018a7983 */ /* 0x000ee80000300800 */
[----:B------:R-:W4:Y:S01]  /*d580*/  LDL.LU R139, [R1+0x218] ;  /* 0x00021800018b7983 */ /* 0x000f220000300800 */
[----:B------:R-:W-:-:S03]  /*d590*/  SEL R8, R8, RZ, !P0 ;  /* 0x000000ff08087207 */ /* 0x000fc60004000000 */
[----:B------:R-:W3:Y:S01]  /*d5a0*/  LDL.LU R140, [R1+0x220] ;  /* 0x00022000018c7983 */ /* 0x000ee20000300800 */
[----:B------:R-:W-:Y:S01]  /*d5b0*/  ISETP.NE.U32.AND P0, PT, R8, RZ, PT ;  /* 0x000000ff0800720c */ /* 0x000fe20003f05070 */
[----:B------:R-:W-:Y:S02]  /*d5c0*/  IMAD.IADD R8, R15, 0x1, R9 ;  /* 0x000000010f087824 */ /* 0x000fe400078e0209 */
[----:B------:R-:W3:Y:S04]  /*d5d0*/  LDL.LU R142, [R1+0x230] ;  /* 0x00023000018e7983 */ /* 0x000ee80000300800 */
[----:B------:R-:W3:Y:S01]  /*d5e0*/  LDL.LU R15, [R1+0x204] ;  /* 0x00020400010f7983 */ /* 0x000ee20000300800 */
[----:B------:R-:W-:-:S03]  /*d5f0*/  IADD3 R10, P1, R0, R146, RZ ;  /* 0x00000092000a7210 */ /* 0x000fc60007f3e0ff */
[----:B------:R-:W3:Y:S04]  /*d600*/  LDL.LU R144, [R1+0x240] ;  /* 0x0002400001907983 */ /* 0x000ee80000300800 */
[----:B------:R-:W3:Y:S04]  /*d610*/  LDL.LU R145, [R1+0x20c] ;  /* 0x00020c0001917983 */ /* 0x000ee80000300800 */
[----:B------:R-:W3:Y:S04]  /*d620*/  LDL.LU R148, [R1+0x21c] ;  /* 0x00021c0001947983 */ /* 0x000ee80000300800 */
[----:B------:R-:W3:Y:S01]  /*d630*/  LDL.LU R150, [R1+0x22c] ;  /* 0x00022c0001967983 */ /* 0x000ee20000300800 */
[----:B--2---:R-:W-:-:S05]  /*d640*/  IMAD.X R11, R14, 0x1, R2, P1 ;  /* 0x000000010e0b7824 */ /* 0x004fca00008e0602 */
[----:B------:R1:W-:Y:S02]  /*d650*/  LDGSTS.E [R8], desc[UR12][R10.64], P0 ;  /* 0x000000000a087fae */ /* 0x0003e4000812184c */
[----:B-1----:R-:W-:-:S05]  /*d660*/  IADD3 R10, P1, R0, R143, RZ ;  /* 0x0000008f000a7210 */ /* 0x002fca0007f3e0ff */
[----:B------:R-:W-:-:S05]  /*d670*/  IMAD.X R11, R151, 0x1, R2, P1 ;  /* 0x00000001970b7824 */ /* 0x000fca00008e0602 */
[----:B------:R1:W-:Y:S02]  /*d680*/  LDGSTS.E [R8+0x400], desc[UR12][R10.64], P0 ;  /* 0x004000000a087fae */ /* 0x0003e4000812184c */
[----:B-1----:R-:W-:-:S05]  /*d690*/  IADD3 R10, P1, R0, R141, RZ ;  /* 0x0000008d000a7210 */ /* 0x002fca0007f3e0ff */
[----:B------:R-:W-:-:S05]  /*d6a0*/  IMAD.X R11, R149, 0x1, R2, P1 ;  /* 0x00000001950b7824 */ /* 0x000fca00008e0602 */
[----:B------:R4:W-:Y:S02]  /*d6b0*/  LDGSTS.E [R8+0x800], desc[UR12][R10.64], P0 ;  /* 0x008000000a087fae */ /* 0x0009e4000812184c */
[----:B----4-:R-:W-:-:S05]  /*d6c0*/  IADD3 R10, P1, R0, R139, RZ ;  /* 0x0000008b000a7210 */ /* 0x010fca0007f3e0ff */
[----:B------:R-:W-:-:S05]  /*d6d0*/  IMAD.X R11, R147, 0x1, R2, P1 ;  /* 0x00000001930b7824 */ /* 0x000fca00008e0602 */
[----:B------:R1:W-:Y:S02]  /*d6e0*/  LDGSTS.E [R8+0xc00], desc[UR12][R10.64], P0 ;  /* 0x00c000000a087fae */ /* 0x0003e4000812184c */
[----:B-1----:R-:W-:-:S05]  /*d6f0*/  IADD3 R10, P1, R0, R137, RZ ;  /* 0x00000089000a7210 */ /* 0x002fca0007f3e0ff */
[----:B---3--:R-:W-:-:S05]  /*d700*/  IMAD.X R11, R15, 0x1, R2, P1 ;  /* 0x000000010f0b7824 */ /* 0x008fca00008e0602 */
[----:B------:R1:W-:Y:S02]  /*d710*/  LDGSTS.E [R8+0x1000], desc[UR12][R10.64], P0 ;  /* 0x010000000a087fae */ /* 0x0003e4000812184c */
[----:B-1----:R-:W-:-:S05]  /*d720*/  IADD3 R10, P1, R0, R251, RZ ;  /* 0x000000fb000a7210 */ /* 0x002fca0007f3e0ff */
[----:B------:R-:W-:-:S05]  /*d730*/  IMAD.X R11, R250, 0x1, R2, P1 ;  /* 0x00000001fa0b7824 */ /* 0x000fca00008e0602 */
        /* <DEDUP_REMOVED lines=78> */
[----:B------:R1:W-:Y:S04]  /*dc20*/  LDGSTS.E [R8+0x7c00], desc[UR12][R10.64], P0 ;  /* 0x07c000000a087fae */ /* 0x0003e8000812184c */
[----:B------:R-:W2:Y:S01]  /*dc30*/  LDL R8, [R1+0x368] ;  /* 0x0003680001087983 */ /* 0x000ea20000100800 */
[----:B-1----:R-:W-:Y:S01]  /*dc40*/  IADD3 R10, P1, R0, R144, RZ ;  /* 0x00000090000a7210 */ /* 0x002fe20007f3e0ff */
[----:B--2---:R-:W-:Y:S02]  /*dc50*/  IMAD.IADD R8, R8, 0x1, R9 ;  /* 0x0000000108087824 */ /* 0x004fe400078e0209 */
[----:B------:R-:W2:Y:S02]  /*dc60*/  LDL.LU R9, [R1+0x23c] ;  /* 0x00023c0001097983 */ /* 0x000ea40000300800 */
[----:B--2---:R-:W-:-:S05]  /*dc70*/  IMAD.X R11, R9, 0x1, R2, P1 ;  /* 0x00000001090b7824 */ /* 0x004fca00008e0602 */
        /* <DEDUP_REMOVED lines=90> */
[----:B------:R1:W-:Y:S01]  /*e220*/  LDGSTS.E [R8+0x7a00], desc[UR12][R10.64], P0 ;  /* 0x07a000000a087fae */ /* 0x0003e2000812184c */
[-C--:B------:R-:W-:Y:S02]  /*e230*/  IADD3 R19, P6, R19, R4.reuse, RZ ;  /* 0x0000000413137210 */ /* 0x080fe40007fde0ff */
[-C--:B------:R-:W-:Y:S02]  /*e240*/  IADD3 R155, P3, R155, R4.reuse, RZ ;  /* 0x000000049b9b7210 */ /* 0x080fe40007f7e0ff */
[----:B-1----:R-:W-:Y:S02]  /*e250*/  IADD3 R10, P1, R0, R17, RZ ;  /* 0x00000011000a7210 */ /* 0x002fe40007f3e0ff */
[----:B------:R-:W-:-:S03]  /*e260*/  IADD3 R17, P5, R17, R4, RZ ;  /* 0x0000000411117210 */ /* 0x000fc60007fbe0ff */
[C---:B------:R-:W-:Y:S01]  /*e270*/  IMAD.X R11, R16.reuse, 0x1, R2, P1 ;  /* 0x00000001100b7824 */ /* 0x040fe200008e0602 */
[-C--:B------:R-:W-:Y:S01]  /*e280*/  IADD3 R157, P4, R157, R4.reuse, RZ ;  /* 0x000000049d9d7210 */ /* 0x080fe20007f9e0ff */
[--C-:B------:R-:W-:Y:S01]  /*e290*/  IMAD.X R16, R16, 0x1, R3.reuse, P5 ;  /* 0x0000000110107824 */ /* 0x100fe200028e0603 */
[-C--:B------:R-:W-:Y:S02]  /*e2a0*/  IADD3 R159, P5, R159, R4.reuse, RZ ;  /* 0x000000049f9f7210 */ /* 0x080fe40007fbe0ff */
[----:B------:R1:W-:Y:S01]  /*e2b0*/  LDGSTS.E [R8+0x7e00], desc[UR12][R10.64], P0 ;  /* 0x07e000000a087fae */ /* 0x0003e2000812184c */
[-C--:B------:R-:W-:Y:S01]  /*e2c0*/  IADD3 R21, P0, R21, R4.reuse, RZ ;  /* 0x0000000415157210 */ /* 0x080fe20007f1e0ff */
[--C-:B------:R-:W-:Y:S01]  /*e2d0*/  IMAD.X R18, R18, 0x1, R3.reuse, P6 ;  /* 0x0000000112127824 */ /* 0x100fe200030e0603 */
        /* <DEDUP_REMOVED lines=95> */
[----:B------:R2:W-:Y:S01]  /*e8d0*/  STL [R1+0x200], R136 ;  /* 0x0002008801007387 */ /* 0x0005e20000100800 */
[-C--:B------:R-:W-:Y:S01]  /*e8e0*/  IADD3 R138, P5, R138, R4.reuse, RZ ;  /* 0x000000048a8a7210 */ /* 0x080fe20007fbe0ff */
[--C-:B------:R-:W-:Y:S01]  /*e8f0*/  IMAD.X R244, R244, 0x1, R3.reuse, P6 ;  /* 0x00000001f4f47824 */ /* 0x100fe200030e0603 */
[-C--:B------:R-:W-:Y:S01]  /*e900*/  IADD3 R249, P1, R249, R4.reuse, RZ ;  /* 0x00000004f9f97210 */ /* 0x080fe20007f3e0ff */
[--C-:B------:R-:W-:Y:S01]  /*e910*/  IMAD.X R236, R236, 0x1, R3.reuse, P2 ;  /* 0x00000001ecec7824 */ /* 0x100fe200010e0603 */
[-C--:B------:R-:W-:Y:S01]  /*e920*/  IADD3 R139, P6, R139, R4.reuse, RZ ;  /* 0x000000048b8b7210 */ /* 0x080fe20007fde0ff */
[----:B------:R-:W-:Y:S01]  /*e930*/  IMAD.X R246, R246, 0x1, R3, P0 ;  /* 0x00000001f6f67824 */ /* 0x000fe200000e0603 */
[-C--:B------:R-:W-:Y:S01]  /*e940*/  IADD3 R251, P2, R251, R4.reuse, RZ ;  /* 0x00000004fbfb7210 */ /* 0x080fe20007f5e0ff */
[----:B-1----:R-:W-:Y:S01]  /*e950*/  IMAD.MOV.U32 R10, RZ, RZ, R12 ;  /* 0x000000ffff0a7224 */ /* 0x002fe200078e000c */
[----:B------:R-:W0:Y:S01]  /*e960*/  LDGDEPBAR ;  /* 0x00000000000079af */ /* 0x000e220000000000 */
[----:B------:R-:W-:-:S03]  /*e970*/  IADD3 R140, P0, R140, R4, RZ ;  /* 0x000000048c8c7210 */ /* 0x000fc60007f1e0ff */
[----:B--2---:R2:W5:Y:S01]  /*e980*/  LDL.LU R136, [R1+0x3d8] ;  /* 0x0003d80001887983 */ /* 0x0045620000300800 */
[----:B------:R-:W-:-:S03]  /*e990*/  IMAD.X R248, R248, 0x1, R3, P1 ;  /* 0x00000001f8f87824 */ /* 0x000fc600008e0603 */
[----:B------:R1:W-:Y:S01]  /*e9a0*/  STL [R1+0x208], R137 ;  /* 0x0002088901007387 */ /* 0x0003e20000100800 */
[-C--:B------:R-:W-:Y:S01]  /*e9b0*/  IADD3 R141, P1, R141, R4.reuse, RZ ;  /* 0x000000048d8d7210 */ /* 0x080fe20007f3e0ff */
[--C-:B------:R-:W-:Y:S01]  /*e9c0*/  IMAD.X R250, R250, 0x1, R3.reuse, P2 ;  /* 0x00000001fafa7824 */ /* 0x100fe200010e0603 */
[-C--:B------:R-:W-:Y:S01]  /*e9d0*/  IADD3 R142, P2, R142, R4.reuse, RZ ;  /* 0x000000048e8e7210 */ /* 0x080fe20007f5e0ff */
[--C-:B------:R-:W-:Y:S01]  /*e9e0*/  IMAD.X R252, R252, 0x1, R3.reuse, P3 ;  /* 0x00000001fcfc7824 */ /* 0x100fe200018e0603 */
[----:B-1----:R2:W5:Y:S04]  /*e9f0*/  LDL.LU R137, [R1+0x3d4] ;  /* 0x0003d40001897983 */ /* 0x0025680000300800 */
[----:B------:R1:W-:Y:S01]  /*ea00*/  STL [R1+0x210], R138 ;  /* 0x0002108a01007387 */ /* 0x0003e20000100800 */
[----:B------:R-:W-:Y:S01]  /*ea10*/  IADD3 R143, P3, R143, R4, RZ ;  /* 0x000000048f8f7210 */ /* 0x000fe20007f7e0ff */
[----:B------:R-:W-:-:S02]  /*ea20*/  IMAD.X R15, R15, 0x1, R3, P4 ;  /* 0x000000010f0f7824 */ /* 0x000fc400020e0603 */
[----:B-1----:R2:W5:Y:S04]  /*ea30*/  LDL.LU R138, [R1+0x3d0] ;  /* 0x0003d000018a7983 */ /* 0x0025680000300800 */
[----:B------:R1:W-:Y:S01]  /*ea40*/  STL [R1+0x218], R139 ;  /* 0x0002188b01007387 */ /* 0x0003e20000100800 */
[----:B------:R-:W-:-:S03]  /*ea50*/  IADD3 R144, P4, R144, R4, RZ ;  /* 0x0000000490907210 */ /* 0x000fc60007f9e0ff */
[----:B-1----:R2:W5:Y:S04]  /*ea60*/  LDL.LU R139, [R1+0x3cc] ;  /* 0x0003cc00018b7983 */ /* 0x0025680000300800 */
[----:B------:R-:W3:Y:S04]  /*ea70*/  LDL R8, [R1+0x25c] ;  /* 0x00025c0001087983 */ /* 0x000ee80000100800 */
[----:B------:R1:W-:Y:S01]  /*ea80*/  STL [R1+0x220], R140 ;  /* 0x0002208c01007387 */ /* 0x0003e20000100800 */
[----:B------:R-:W-:Y:S01]  /*ea90*/  IMAD.X R145, R145, 0x1, R3, P5 ;  /* 0x0000000191917824 */ /* 0x000fe200028e0603 */
[----:B------:R-:W-:-:S02]  /*eaa0*/  IADD3 R146, P5, R146, R4, RZ ;  /* 0x0000000492927210 */ /* 0x000fc40007fbe0ff */
[----:B-1----:R2:W5:Y:S04]  /*eab0*/  LDL.LU R140, [R1+0x3c8] ;  /* 0x0003c800018c7983 */ /* 0x0025680000300800 */
[----:B------:R1:W-:Y:S01]  /*eac0*/  STL [R1+0x228], R141 ;  /* 0x0002288d01007387 */ /* 0x0003e20000100800 */
[----:B------:R-:W-:-:S03]  /*ead0*/  IMAD.X R147, R147, 0x1, R3, P6 ;  /* 0x0000000193937824 */ /* 0x000fc600030e0603 */
        /* <DEDUP_REMOVED lines=9> */
[----:B-1----:R-:W4:Y:S04]  /*eb70*/  LDL.LU R15, [R1+0x3b8] ;  /* 0x0003b800010f7983 */ /* 0x002f280000300800 */
        /* <DEDUP_REMOVED lines=9> */
[----:B------:R1:W-:Y:S04]  /*ec10*/  STL [R1+0x214], R147 ;  /* 0x0002149301007387 */ /* 0x0003e80000100800 */
        /* <DEDUP_REMOVED lines=12> */
[----:B------:R2:W5:Y:S01]  /*ece0*/  LDL.LU R12, [R1+0x390] ;  /* 0x00039000010c7983 */ /* 0x0005620000300800 */
[----:B------:R-:W-:-:S02]  /*ecf0*/  VIADD R13, R13, 0x1 ;  /* 0x000000010d0d7836 */ /* 0x000fc40000000000 */
[----:B------:R-:W-:-:S03]  /*ed00*/  VIADD R5, R5, 0xffffffe0 ;  /* 0xffffffe005057836 */ /* 0x000fc60000000000 */
[----:B---3--:R-:W-:Y:S02]  /*ed10*/  ISETP.NE.U32.AND P0, PT, R8, R13, PT ;  /* 0x0000000d0800720c */ /* 0x008fe40003f05070 */
[----:B----4-:R-:W-:Y:S02]  /*ed20*/  SHF.R.S32.HI R8, RZ, 0x1f, R15 ;  /* 0x0000001fff087819 */ /* 0x010fe4000001140f */
[C---:B------:R-:W-:Y:S02]  /*ed30*/  LEA R7, P6, R15.reuse, R7, 0x2 ;  /* 0x000000070f077211 */ /* 0x040fe400078c10ff */
[----:B------:R-:W-:-:S05]  /*ed40*/  SHF.L.U64.HI R8, R15, 0x2, R8 ;  /* 0x000000020f087819 */ /* 0x000fca0000010208 */
[----:B------:R-:W-:Y:S02]  /*ed50*/  IMAD.X R6, R6, 0x1, R8, P6 ;  /* 0x0000000106067824 */ /* 0x000fe400030e0608 */
[----:B--2---:R-:W-:Y:S05]  /*ed60*/  @P0 BRA `(.L_x_1) ;  /* 0xffffffbc00740947 */ /* 0x004fea000383ffff */
.L_x_0:
[----:B------:R-:W2:Y:S01]  /*ed70*/  LDL.LU R10, [R1+0x364] ;  /* 0x00036400010a7983 */ /* 0x000ea20000300800 */
[----:B------:R-:W-:Y:S01]  /*ed80*/  ULDC UR5, c[0x0][0x22c] ;  /* 0x00008b0000057ab9 */ /* 0x000fe20000000800 */
[----:B------:R-:W-:-:S04]  /*ed90*/  DEPBAR.LE SB0, 0x0 ;  /* 0x000080000000791a */ /* 0x000fc80000000000 */
[----:B-----5:R-:W3:Y:S01]  /*eda0*/  LDL.LU R12, [R1+0x358] ;  /* 0x00035800010c7983 */ /* 0x020ee20000300800 */
[----:B------:R-:W1:Y:S01]  /*edb0*/  S2R R2, SR_TID.X ;  /* 0x0000000000027919 */ /* 0x000e620000002100 */
[----:B------:R-:W4:Y:S01]  /*edc0*/  S2R R4, SR_CgaCtaId ;  /* 0x0000000000047919 */ /* 0x000f220000008800 */
[----:B------:R-:W4:Y:S01]  /*edd0*/  S2R R9, SR_TID.X ;  /* 0x0000000000097919 */ /* 0x000f220000002100 */
[----:B------:R-:W4:Y:S01]  /*ede0*/  S2R R11, SR_TID.X ;  /* 0x00000000000b7919 */ /* 0x000f220000002100 */
[----:B------:R-:W-:Y:S01]  /*edf0*/  IMAD.MOV.U32 R6, RZ, RZ, R25 ;  /* 0x000000ffff067224 */ /* 0x000fe200078e0019 */
[----:B------:R-:W-:Y:S01]  /*ee00*/  ULDC UR4, c[0x0][0x22c] ;  /* 0x00008b0000047ab9 */ /* 0x000fe20000000800 */
[----:B------:R-:W-:Y:S01]  /*ee10*/  IMAD.MOV.U32 R7, RZ, RZ, R27 ;  /* 0x000000ffff077224 */ /* 0x000fe200078e001b */
[----:B------:R-:W2:Y:S01]  /*ee20*/  LDL.LU R13, [R1+0x258] ;  /* 0x00025800010d7983 */ /* 0x000ea20000300800 */
[----:B------:R-:W-:Y:S01]  /*ee30*/  IMAD.MOV.U32 R18, RZ, RZ, R41 ;  /* 0x000000ffff127224 */ /* 0x000fe200078e0029 */
[----:B------:R-:W-:-:S02]  /*ee40*/  ULDC.64 UR6, c[0x0][0x220] ;  /* 0x0000880000067ab9 */ /* 0x000fc40000000a00 */
[----:B------:R-:W3:Y:S04]  /*ee50*/  LDL.LU R8, [R1+0x35c] ;  /* 0x00035c0001087983 */ /* 0x000ee80000300800 */
[----:B------:R-:W3:Y:S01]  /*ee60*/  LDL.LU R242, [R1+0x360] ;  /* 0x0003600001f27983 */ /* 0x000ee20000300800 */
[C---:B-1----:R-:W-:Y:S02]  /*ee70*/  IMAD.SHL.U32 R0, R2.reuse, 0x10, RZ ;  /* 0x0000001002007824 */ /* 0x042fe400078e00ff */
[----:B------:R-:W-:Y:S02]  /*ee80*/  IMAD.SHL.U32 R2, R2, 0x40, RZ ;  /* 0x0000004002027824 */ /* 0x000fe400078e00ff */
[----:B----4-:R-:W-:Y:S01]  /*ee90*/  IMAD.SHL.U32 R4, R4, 0x100, RZ ;  /* 0x0000010004047824 */ /* 0x010fe200078e00ff */
[----:B------:R-:W-:-:S02]  /*eea0*/  LOP3.LUT R0, R0, 0xf0, RZ, 0xc0, !PT ;  /* 0x000000f000007812 */ /* 0x000fc400078ec0ff */
[----:B------:R-:W-:Y:S02]  /*eeb0*/  LOP3.LUT R2, R2, 0x400, RZ, 0xc0, !PT ;  /* 0x0000040002027812 */ /* 0x000fe400078ec0ff */
[----:B------:R-:W-:Y:S02]  /*eec0*/  LOP3.LUT R9, R9, 0x60, RZ, 0xc0, !PT ;  /* 0x0000006009097812 */ /* 0x000fe400078ec0ff */
[----:B------:R-:W-:Y:S01]  /*eed0*/  LOP3.LUT R11, R11, 0x7f, RZ, 0xc0, !PT ;  /* 0x0000007f0b0b7812 */ /* 0x000fe200078ec0ff */
[----:B------:R-:W-:Y:S01]  /*eee0*/  BAR.SYNC.DEFER_BLOCKING 0x0 ;  /* 0x0000000000007b1d */ /* 0x000fe20000010000 */
[----:B--2---:R-:W-:-:S03]  /*eef0*/  IADD3 R2, R2, R13, R0 ;  /* 0x0000000d02027210 */ /* 0x004fc60007ffe000 */
[----:B------:R-:W-:Y:S01]  /*ef00*/  IMAD R252, R11, 0x10, R13 ;  /* 0x000000100bfc7824 */ /* 0x000fe200078e020d */
[----:B------:R-:W-:Y:S01]  /*ef10*/  LOP3.LUT R0, R10, 0x100, R4, 0xf8, !PT ;  /* 0x000001000a007812 */ /* 0x000fe200078ef804 */
[----:B------:R-:W-:-:S03]  /*ef20*/  IMAD R2, R9, 0x8, R2 ;  /* 0x0000000809027824 */ /* 0x000fc600078e0202 */
[----:B------:R-:W-:Y:S02]  /*ef30*/  LOP3.LUT R4, R0, 0x2, RZ, 0xfc, !PT ;  /* 0x0000000200047812 */ /* 0x000fe400078efcff */
[----:B---3--:R-:W-:Y:S01]  /*ef40*/  ISETP.GE.AND P0, PT, R242, R12, PT ;  /* 0x0000000cf200720c */ /* 0x008fe20003f06270 */
[----:B------:R-:W-:Y:S01]  /*ef50*/  IMAD.MOV.U32 R10, RZ, RZ, R24 ;  /* 0x000000ffff0a7224 */ /* 0x000fe200078e0018 */
[C---:B------:R-:W-:Y:S02]  /*ef60*/  LOP3.LUT R3, R0.reuse, 0x1, RZ, 0xfc, !PT ;  /* 0x0000000100037812 */ /* 0x040fe400078efcff */
[----:B------:R-:W-:Y:S02]  /*ef70*/  ISETP.LT.AND P5, PT, R0, R8, !P0 ;  /* 0x000000080000720c */ /* 0x000fe400047a1270 */
[----:B------:R-:W2:Y:S01]  /*ef80*/  LDL.LU R8, [R1] ;  /* 0x0000000001087983 */ /* 0x000ea20000300800 */
[----:B------:R-:W-:Y:S01]  /*ef90*/  ISETP.LT.AND P3, PT, R4, UR5, !P0 ;  /* 0x0000000504007c0c */ /* 0x000fe2000c761270 */
[----:B------:R-:W-:Y:S01]  /*efa0*/  ULDC UR5, c[0x0][0x22c] ;  /* 0x00008b0000057ab9 */ /* 0x000fe20000000800 */
[----:B------:R-:W-:Y:S01]  /*efb0*/  LOP3.LUT R4, R0, 0x4, RZ, 0xfc, !PT ;  /* 0x0000000400047812 */ /* 0x000fe200078efcff */
[----:B------:R-:W2:Y:S01]  /*efc0*/  LDL.LU R9, [R1+0x8] ;  /* 0x0000080001097983 */ /* 0x000ea20000300800 */
[----:B------:R-:W-:Y:S01]  /*efd0*/  IMAD.MOV.U32 R11, RZ, RZ, R26 ;  /* 0x000000ffff0b7224 */ /* 0x000fe200078e001a */
[----:B------:R-:W-:-:S02]  /*efe0*/  ISETP.LT.AND P4, PT, R3, UR4, !P0 ;  /* 0x0000000403007c0c */ /* 0x000fc4000c781270 */
[----:B------:R-:W-:Y:S01]  /*eff0*/  ISETP.LT.AND P1, PT, R4, UR5, !P0 ;  /* 0x0000000504007c0c */ /* 0x000fe2000c721270 */
[----:B------:R-:W-:Y:S01]  /*f000*/  IMAD.MOV.U32 R19, RZ, RZ, R43 ;  /* 0x000000ffff137224 */ /* 0x000fe200078e002b */
[----:B------:R-:W3:Y:S01]  /*f010*/  LDL.LU R4, [R1+0x4] ;  /* 0x0000040001047983 */ /* 0x000ee20000300800 */
[----:B------:R-:W-:Y:S01]  /*f020*/  IMAD.MOV.U32 R26, RZ, RZ, R45 ;  /* 0x000000ffff1a7224 */ /* 0x000fe200078e002d */
[----:B------:R-:W-:Y:S01]  /*f030*/  LOP3.LUT R3, R0, 0x3, RZ, 0xfc, !PT ;  /* 0x0000000300037812 */ /* 0x000fe200078efcff */
[----:B------:R-:W-:Y:S01]  /*f040*/  IMAD.MOV.U32 R27, RZ, RZ, R47 ;  /* 0x000000ffff1b7224 */ /* 0x000fe200078e002f */
[----:B------:R-:W3:Y:S04]  /*f050*/  LDL.LU R5, [R1+0xc] ;  /* 0x00000c0001057983 */ /* 0x000ee80000300800 */
[----:B--2---:R-:W-:Y:S01]  /*f060*/  STSM.16.M88.4 [R2], R8 ;  /* 0x0000000802007844 */ /* 0x004fe20000000200 */
[----:B------:R-:W-:Y:S01]  /*f070*/  IMAD.MOV.U32 R154, RZ, RZ, R65 ;  /* 0x000000ffff9a7224 */ /* 0x000fe200078e0041 */
[----:B------:R-:W-:Y:S01]  /*f080*/  ULDC UR4, c[0x0][0x22c] ;  /* 0x00008b0000047ab9 */ /* 0x000fe20000000800 */
[----:B------:R-:W-:Y:S01]  /*f090*/  IMAD.MOV.U32 R155, RZ, RZ, R67 ;  /* 0x000000ffff9b7224 */ /* 0x000fe200078e0043 */
[----:B------:R-:W-:Y:S01]  /*f0a0*/  BAR.SYNC.DEFER_BLOCKING 0x0 ;  /* 0x0000000000007b1d */ /* 0x000fe20000010000 */
[----:B------:R-:W-:Y:S01]  /*f0b0*/  IMAD.MOV.U32 R43, RZ, RZ, R55 ;  /* 0x000000ffff2b7224 */ /* 0x000fe200078e0037 */
[----:B------:R-:W-:Y:S01]  /*f0c0*/  ISETP.LT.AND P2, PT, R3, UR4, !P0 ;  /* 0x0000000403007c0c */ /* 0x000fe2000c741270 */
[----:B------:R-:W-:-:S02]  /*f0d0*/  IMAD.MOV.U32 R158, RZ, RZ, R69 ;  /* 0x000000ffff9e7224 */ /* 0x000fc400078e0045 */
[----:B------:R-:W-:Y:S01]  /*f0e0*/  IMAD.MOV.U32 R159, RZ, RZ, R71 ;  /* 0x000000ffff9f7224 */ /* 0x000fe200078e0047 */
[----:B------:R-:W-:Y:S01]  /*f0f0*/  ULDC UR4, c[0x0][0x244] ;  /* 0x0000910000047ab9 */ /* 0x000fe20000000800 */
[----:B------:R-:W-:Y:S01]  /*f100*/  IMAD.MOV.U32 R162, RZ, RZ, R73 ;  /* 0x000000ffffa27224 */ /* 0x000fe200078e0049 */
[----:B------:R-:W-:Y:S01]  /*f110*/  ULDC UR5, c[0x0][0x248] ;  /* 0x0000920000057ab9 */ /* 0x000fe20000000800 */
[----:B------:R-:W1:Y:S01]  /*f120*/  LDS.128 R8, [R252] ;  /* 0x00000000fc087984 */ /* 0x000e620000000c00 */
[----:B------:R-:W-:Y:S06]  /*f130*/  BAR.SYNC.DEFER_BLOCKING 0x0 ;  /* 0x0000000000007b1d */ /* 0x000fec0000010000 */
[----:B-1----:R1:W-:Y:S04]  /*f140*/  STL.64 [R1+0x200], R8 ;  /* 0x0002000801007387 */ /* 0x0023e80000100a00 */
[----:B------:R-:W-:Y:S04]  /*f150*/  STL.64 [R1+0x208], R10 ;  /* 0x0002080a01007387 */ /* 0x000fe80000100a00 */
[----:B-1----:R-:W2:Y:S04]  /*f160*/  LDL.LU R8, [R1+0x10] ;  /* 0x0000100001087983 */ /* 0x002ea80000300800 */
[----:B------:R-:W2:Y:S04]  /*f170*/  LDL.LU R9, [R1+0x18] ;  /* 0x0000180001097983 */ /* 0x000ea80000300800 */
[----:B---3--:R1:W-:Y:S01]  /*f180*/  STSM.16.M88.4 [R2], R4 ;  /* 0x0000000402007844 */ /* 0x0083e20000000200 */
[----:B------:R-:W-:Y:S06]  /*f190*/  BAR.SYNC.DEFER_BLOCKING 0x0 ;  /* 0x0000000000007b1d */ /* 0x000fec0000010000 */
[----:B-1----:R-:W3:Y:S04]  /*f1a0*/  LDL.LU R4, [R1+0x14] ;  /* 0x0000140001047983 */ /* 0x002ee80000300800 */
[----:B------:R-:W3:Y:S04]  /*f1b0*/  LDL.LU R5, [R1+0x1c] ;  /* 0x00001c0001057983 */ /* 0x000ee80000300800 */
[----:B------:R-:W1:Y:S01]  /*f1c0*/  LDS.128 R12, [R252] ;  /* 0x00000000fc0c7984 */ /* 0x000e620000000c00 */
[----:B------:R-:W-:-:S02]  /*f1d0*/  IMAD.MOV.U32 R10, RZ, RZ, R28 ;  /* 0x000000ffff0a7224 */ /* 0x000fc400078e001c */
[----:B------:R-:W-:Y:S01]  /*f1e0*/  IMAD.MOV.U32 R11, RZ, RZ, R30 ;  /* 0x000000ffff0b7224 */ /* 0x000fe200078e001e */
[----:B------:R-:W-:Y:S06]  /*f1f0*/  BAR.SYNC.DEFER_BLOCKING 0x0 ;  /* 0x0000000000007b1d */ /* 0x000fec0000010000 */
[----:B-1----:R-:W-:Y:S04]  /*f200*/  STL.64 [R1], R12 ;  /* 0x0000000c01007387 */ /* 0x002fe80000100a00 */
[----:B------:R-:W-:Y:S01]  /*f210*/  STL.64 [R1+0x8], R14 ;  /* 0x0000080e01007387 */ /* 0x000fe20000100a00 */
[----:B------:R-:W-:-:S02]  /*f220*/  IMAD.MOV.U32 R6, RZ, RZ, R29 ;  /* 0x000000ffff067224 */ /* 0x000fc400078e001d */
[----:B------:R-:W-:Y:S01]  /*f230*/  IMAD.MOV.U32 R7, RZ, RZ, R31 ;  /* 0x000000ffff077224 */ /* 0x000fe200078e001f */
[----:B--2---:R-:W-:Y:S01]  /*f240*/  STSM.16.M88.4 [R2], R8 ;  /* 0x0000000802007844 */ /* 0x004fe20000000200 */
[----:B------:R-:W-:Y:S06]  /*f250*/  BAR.SYNC.DEFER_BLOCKING 0x0 ;  /* 0x0000000000007b1d */ /* 0x000fec0000010000 */
[----:B------:R-:W1:Y:S02]  /*f260*/  LDS.128 R8, [R252] ;  /* 0x00000000fc087984 */ /* 0x000e640000000c00 */
        /* <DEDUP_REMOVED lines=12> */
[----:B------:R-:W-:Y:S01]  /*f330*/  BAR.SYNC.DEFER_BLOCKING 0x0 ;  /* 0x0000000000007b1d */ /* 0x000fe20000010000 */
[----:B------:R-:W-:Y:S02]  /*f340*/  IMAD.MOV.U32 R6, RZ, RZ, R33 ;  /* 0x000000ffff067224 */ /* 0x000fe400078e0021 */
[----:B------:R-:W-:-:S03]  /*f350*/  IMAD.MOV.U32 R7, RZ, RZ, R35 ;  /* 0x000000ffff077224 */ /* 0x000fc600078e0023 */
[----:B-1----:R-:W-:Y:S04]  /*f360*/  STL [R1+0x394], R250 ;  /* 0x000394fa01007387 */ /* 0x002fe80000100800 */
[----:B------:R-:W-:Y:S04]  /*f370*/  STL [R1+0x390], R251 ;  /* 0x000390fb01007387 */ /* 0x000fe80000100800 */
[----:B--2---:R-:W-:Y:S01]  /*f380*/  STSM.16.M88.4 [R2], R8 ;  /* 0x0000000802007844 */ /* 0x004fe20000000200 */
[----:B------:R-:W-:Y:S06]  /*f390*/  BAR.SYNC.DEFER_BLOCKING 0x0 ;  /* 0x0000000000007b1d */ /* 0x000fec0000010000 */
[----:B------:R-:W1:Y:S02]  /*f3a0*/  LDS.128 R244, [R252] ;  /* 0x00000000fcf47984 */ /* 0x000e640000000c00 */
[----:B------:R-:W-:Y:S06]  /*f3b0*/  BAR.SYNC.DEFER_BLOCKING 0x0 ;  /* 0x0000000000007b1d */ /* 0x000fec0000010000 */
[----:B---3--:R2:W-:Y:S02]  /*f3c0*/  STSM.16.M88.4 [R2], R4 ;  /* 0x0000000402007844 */ /* 0x0085e40000000200 */
[----:B------:R-:W-:Y:S06]  /*f3d0*/  BAR.SYNC.DEFER_BLOCKING 0x0 ;  /* 0x0000000000007b1d */ /* 0x000fec0000010000 */
[----:B--2---:R-:W2:Y:S04]  /*f3e0*/  LDL.LU R4, [R1+0x30] ;  /* 0x0000300001047983 */ /* 0x004ea80000300800 */
[----:B------:R-:W2:Y:S04]  /*f3f0*/  LDL.LU R5, [R1+0x38] ;  /* 0x0000380001057983 */ /* 0x000ea80000300800 */
[----:B------:R-:W3:Y:S04]  /*f400*/  LDL.LU R8, [R1+0x34] ;  /* 0x0000340001087983 */ /* 0x000ee80000300800 */
[----:B------:R-:W3:Y:S04]  /*f410*/  LDL.LU R9, [R1+0x3c] ;  /* 0x00003c0001097983 */ /* 0x000ee80000300800 */
[----:B------:R-:W4:Y:S01]  /*f420*/  LDS.128 R12, [R252] ;  /* 0x00000000fc0c7984 */ /* 0x000f220000000c00 */
[----:B------:R-:W-:-:S02]  /*f430*/  IMAD.MOV.U32 R6, RZ, RZ, R36 ;  /* 0x000000ffff067224 */ /* 0x000fc400078e0024 */
[----:B------:R-:W-:Y:S01]  /*f440*/  IMAD.MOV.U32 R7, RZ, RZ, R38 ;  /* 0x000000ffff077224 */ /* 0x000fe200078e0026 */
[----:B------:R-:W-:Y:S01]  /*f450*/  BAR.SYNC.DEFER_BLOCKING 0x0 ;  /* 0x0000000000007b1d */ /* 0x000fe20000010000 */
[----:B------:R-:W-:Y:S02]  /*f460*/  IMAD.MOV.U32 R10, RZ, RZ, R37 ;  /* 0x000000ffff0a7224 */ /* 0x000fe400078e0025 */
[----:B------:R-:W-:-:S03]  /*f470*/  IMAD.MOV.U32 R11, RZ, RZ, R39 ;  /* 0x000000ffff0b7224 */ /* 0x000fc600078e0027 */
[----:B--2---:R-:W-:Y:S02]  /*f480*/  STSM.16.M88.4 [R2], R4 ;  /* 0x0000000402007844 */ /* 0x004fe40000000200 */
[----:B------:R-:W-:Y:S06]  /*f490*/  BAR.SYNC.DEFER_BLOCKING 0x0 ;  /* 0x0000000000007b1d */ /* 0x000fec0000010000 */
[----:B------:R-:W2:Y:S02]  /*f4a0*/  LDS.128 R4, [R252] ;  /* 0x00000000fc047984 */ /* 0x000ea40000000c00 */
[----:B------:R-:W-:Y:S06]  /*f4b0*/  BAR.SYNC.DEFER_BLOCKING 0x0 ;  /* 0x0000000000007b1d */ /* 0x000fec0000010000 */
[----:B---3--:R3:W-:Y:S02]  /*f4c0*/  STSM.16.M88.4 [R2], R8 ;  /* 0x0000000802007844 */ /* 0x0087e40000000200 */
[----:B------:R-:W-:Y:S06]  /*f4d0*/  BAR.SYNC.DEFER_BLOCKING 0x0 ;  /* 0x0000000000007b1d */ /* 0x000fec0000010000 */
[----:B---3--:R-:W3:Y:S04]  /*f4e0*/  LDL.LU R8, [R1+0x40] ;  /* 0x0000400001087983 */ /* 0x008ee80000300800 */
[----:B------:R-:W3:Y:S04]  /*f4f0*/  LDL.LU R9, [R1+0x48] ;  /* 0x0000480001097983 */ /* 0x000ee80000300800 */
[----:B------:R-:W4:Y:S04]  /*f500*/  LDL.LU R16, [R1+0x44] ;  /* 0x0000440001107983 */ /* 0x000f280000300800 */
[----:B------:R-:W4:Y:S04]  /*f510*/  LDL.LU R17, [R1+0x4c] ;  /* 0x00004c0001117983 */ /* 0x000f280000300800 */
[----:B------:R-:W2:Y:S01]  /*f520*/  LDS.128 R20, [R252] ;  /* 0x00000000fc147984 */ /* 0x000ea20000000c00 */
[----:B------:R-:W-:-:S02]  /*f530*/  IMAD.MOV.U32 R10, RZ, RZ, R40 ;  /* 0x000000ffff0a7224 */ /* 0x000fc400078e0028 */
[----:B------:R-:W-:Y:S01]  /*f540*/  IMAD.MOV.U32 R11, RZ, RZ, R42 ;  /* 0x000000ffff0b7224 */ /* 0x000fe200078e002a */
[----:B------:R-:W-:Y:S06]  /*f550*/  BAR.SYNC.DEFER_BLOCKING 0x0 ;  /* 0x0000000000007b1d */ /* 0x000fec0000010000 */
[----:B---3--:R-:W-:Y:S02]  /*f560*/  STSM.16.M88.4 [R2], R8 ;  /* 0x0000000802007844 */ /* 0x008fe40000000200 */
[----:B------:R-:W-:Y:S06]  /*f570*/  BAR.SYNC.DEFER_BLOCKING 0x0 ;  /* 0x0000000000007b1d */ /* 0x000fec0000010000 */
[----:B------:R-:W3:Y:S02]  /*f580*/  LDS.128 R8, [R252] ;  /* 0x00000000fc087984 */ /* 0x000ee40000000c00 */
[----:B------:R-:W-:Y:S06]  /*f590*/  BAR.SYNC.DEFER_BLOCKING 0x0 ;  /* 0x0000000000007b1d */ /* 0x000fec0000010000 */
[----:B----4-:R4:W-:Y:S02]  /*f5a0*/  STSM.16.M88.4 [R2], R16 ;  /* 0x0000001002007844 */ /* 0x0109e40000000200 */
[----:B------:R-:W-:Y:S06]  /*f5b0*/  BAR.SYNC.DEFER_BLOCKING 0x0 ;  /* 0x0000000000007b1d */ /* 0x000fec0000010000 */
[----:B----4-:R-:W4:Y:S04]  /*f5c0*/  LDL.LU R16, [R1+0x50] ;  /* 0x0000500001107983 */ /* 0x010f280000300800 */
[----:B------:R-:W4:Y:S04]  /*f5d0*/  LDL.LU R17, [R1+0x58] ;  /* 0x0000580001117983 */ /* 0x000f280000300800 */
[----:B------:R-:W2:Y:S04]  /*f5e0*/  LDL.LU R24, [R1+0x54] ;  /* 0x0000540001187983 */ /* 0x000ea80000300800 */
[----:B------:R-:W2:Y:S04]  /*f5f0*/  LDL.LU R25, [R1+0x5c] ;  /* 0x00005c0001197983 */ /* 0x000ea80000300800 */
[----:B------:R-:W3:Y:S01]  /*f600*/  LDS.128 R28, [R252] ;  /* 0x00000000fc1c7984 */ /* 0x000ee20000000c00 */
[----:B------:R-:W-:-:S02]  /*f610*/  IMAD.MOV.U32 R18, RZ, RZ, R44 ;  /* 0x000000ffff127224 */ /* 0x000fc400078e002c */
[----:B------:R-:W-:Y:S01]  /*f620*/  IMAD.MOV.U32 R19, RZ, RZ, R46 ;  /* 0x000000ffff137224 */ /* 0x000fe200078e002e */
[----:B------:R-:W-:Y:S06]  /*f630*/  BAR.SYNC.DEFER_BLOCKING 0x0 ;  /* 0x0000000000007b1d */ /* 0x000fec0000010000 */
[----:B----4-:R-:W-:Y:S02]  /*f640*/  STSM.16.M88.4 [R2], R16 ;  /* 0x0000001002007844 */ /* 0x010fe40000000200 */
[----:B------:R-:W-:Y:S06]  /*f650*/  BAR.SYNC.DEFER_BLOCKING 0x0 ;  /* 0x0000000000007b1d */ /* 0x000fec0000010000 */
[----:B------:R-:W4:Y:S02]  /*f660*/  LDS.128 R16, [R252] ;  /* 0x00000000fc107984 */ /* 0x000f240000000c00 */
[----:B------:R-:W-:Y:S06]  /*f670*/  BAR.SYNC.DEFER_BLOCKING 0x0 ;  /* 0x0000000000007b1d */ /* 0x000fec0000010000 */
[----:B--2---:R2:W-:Y:S02]  /*f680*/  STSM.16.M88.4 [R2], R24 ;  /* 0x0000001802007844 */ /* 0x0045e40000000200 */
        /* <DEDUP_REMOVED lines=24> */
[----:B------:R-:W-:Y:S01]  /*f810*/  BAR.SYNC.DEFER_BLOCKING 0x0 ;  /* 0x0000000000007b1d */ /* 0x000fe20000010000 */
[----:B------:R-:W-:-:S05]  /*f820*/  IMAD.MOV.U32 R42, RZ, RZ, R53 ;  /* 0x000000ffff2a7224 */ /* 0x000fca00078e0035 */
        /* <DEDUP_REMOVED lines=13> */
[----:B------:R-:W-:Y:S01]  /*f900*/  BAR.SYNC.DEFER_BLOCKING 0x0 ;  /* 0x0000000000007b1d */ /* 0x000fe20000010000 */
[----:B------:R-:W-:Y:S02]  /*f910*/  IMAD.MOV.U32 R50, RZ, RZ, R57 ;  /* 0x000000ffff327224 */ /* 0x000fe400078e0039 */
[----:B------:R-:W-:-:S03]  /*f920*/  IMAD.MOV.U32 R51, RZ, RZ, R59 ;  /* 0x000000ffff337224 */ /* 0x000fc600078e003b */
[----:B----4-:R-:W-:Y:S02]  /*f930*/  STSM.16.M88.4 [R2], R40 ;  /* 0x0000002802007844 */ /* 0x010fe40000000200 */
[----:B------:R-:W-:Y:S06]  /*f940*/  BAR.SYNC.DEFER_BLOCKING 0x0 ;  /* 0x0000000000007b1d */ /* 0x000fec0000010000 */
[----:B------:R-:W4:Y:S02]  /*f950*/  LDS.128 R40, [R252] ;  /* 0x00000000fc287984 */ /* 0x000f240000000c00 */
[----:B------:R-:W-:Y:S06]  /*f960*/  BAR.SYNC.DEFER_BLOCKING 0x0 ;  /* 0x0000000000007b1d */ /* 0x000fec0000010000 */
[----:B--2---:R2:W-:Y:S04]  /*f970*/  STSM.16.M88.4 [R2], R48 ;  /* 0x0000003002007844 */ /* 0x0045e80000000200 */
[----:B--2---:R-:W2:Y:S04]  /*f980*/  LDL.LU R48, [R1+0x90] ;  /* 0x0000900001307983 */ /* 0x004ea80000300800 */
[----:B------:R-:W2:Y:S04]  /*f990*/  LDL.LU R49, [R1+0x98] ;  /* 0x0000980001317983 */ /* 0x000ea80000300800 */
[----:B------:R-:W3:Y:S04]  /*f9a0*/  LDL.LU R56, [R1+0x94] ;  /* 0x0000940001387983 */ /* 0x000ee80000300800 */
[----:B------:R-:W3:Y:S01]  /*f9b0*/  LDL.LU R57, [R1+0x9c] ;  /* 0x00009c0001397983 */ /* 0x000ee20000300800 */
[----:B------:R-:W-:-:S02]  /*f9c0*/  IMAD.MOV.U32 R50, RZ, RZ, R60 ;  /* 0x000000ffff327224 */ /* 0x000fc400078e003c */
[----:B------:R-:W-:Y:S01]  /*f9d0*/  IMAD.MOV.U32 R51, RZ, RZ, R62 ;  /* 0x000000ffff337224 */ /* 0x000fe200078e003e */
[----:B------:R-:W-:Y:S01]  /*f9e0*/  BAR.SYNC.DEFER_BLOCKING 0x0 ;  /* 0x0000000000007b1d */ /* 0x000fe20000010000 */
[----:B------:R-:W-:Y:S02]  /*f9f0*/  IMAD.MOV.U32 R58, RZ, RZ, R61 ;  /* 0x000000ffff3a7224 */ /* 0x000fe400078e003d */
[----:B------:R-:W-:-:S03]  /*fa00*/  IMAD.MOV.U32 R59, RZ, RZ, R63 ;  /* 0x000000ffff3b7224 */ /* 0x000fc600078e003f */
[----:B------:R-:W4:Y:S02]  /*fa10*/  LDS.128 R60, [R252] ;  /* 0x00000000fc3c7984 */ /* 0x000f240000000c00 */
[----:B------:R-:W-:Y:S06]  /*fa20*/  BAR.SYNC.DEFER_BLOCKING 0x0 ;  /* 0x0000000000007b1d */ /* 0x000fec0000010000 */
[----:B--2---:R-:W-:Y:S02]  /*fa30*/  STSM.16.M88.4 [R2], R48 ;  /* 0x0000003002007844 */ /* 0x004fe40000000200 */
[----:B------:R-:W-:Y:S06]  /*fa40*/  BAR.SYNC.DEFER_BLOCKING 0x0 ;  /* 0x0000000000007b1d */ /* 0x000fec0000010000 */
[----:B------:R-:W2:Y:S02]  /*fa50*/  LDS.128 R48, [R252] ;  /* 0x00000000fc307984 */ /* 0x000ea40000000c00 */
[----:B------:R-:W-:Y:S06]  /*fa60*/  BAR.SYNC.DEFER_BLOCKING 0x0 ;  /* 0x0000000000007b1d */ /* 0x000fec0000010000 */
[----:B---3--:R3:W-:Y:S04]  /*fa70*/  STSM.16.M88.4 [R2], R56 ;  /* 0x0000003802007844 */ /* 0x0087e80000000200 */
[----:B---3--:R-:W3:Y:S04]  /*fa80*/  LDL.LU R56, [R1+0xa0] ;  /* 0x0000a00001387983 */ /* 0x008ee80000300800 */
[----:B------:R-:W3:Y:S04]  /*fa90*/  LDL.LU R57, [R1+0xa8] ;  /* 0x0000a80001397983 */ /* 0x000ee80000300800 */
[----:B------:R-:W4:Y:S04]  /*faa0*/  LDL.LU R152, [R1+0xa4] ;  /* 0x0000a40001987983 */ /* 0x000f280000300800 */
[----:B------:R-:W4:Y:S01]  /*fab0*/  LDL.LU R153, [R1+0xac] ;  /* 0x0000ac0001997983 */ /* 0x000f220000300800 */
[----:B------:R-:W-:Y:S01]  /*fac0*/  BAR.SYNC.DEFER_BLOCKING 0x0 ;  /* 0x0000000000007b1d */ /* 0x000fe20000010000 */
[----:B------:R-:W-:-:S02]  /*fad0*/  IMAD.MOV.U32 R58, RZ, RZ, R64 ;  /* 0x000000ffff3a7224 */ /* 0x000fc400078e0040 */
[----:B------:R-:W-:-:S03]  /*fae0*/  IMAD.MOV.U32 R59, RZ, RZ, R66 ;  /* 0x000000ffff3b7224 */ /* 0x000fc600078e0042 */
[----:B------:R-:W2:Y:S02]  /*faf0*/  LDS.128 R64, [R252] ;  /* 0x00000000fc407984 */ /* 0x000ea40000000c00 */
[----:B------:R-:W-:Y:S06]  /*fb00*/  BAR.SYNC.DEFER_BLOCKING 0x0 ;  /* 0x0000000000007b1d */ /* 0x000fec0000010000 */
[----:B---3--:R-:W-:Y:S02]  /*fb10*/  STSM.16.M88.4 [R2], R56 ;  /* 0x0000003802007844 */ /* 0x008fe40000000200 */
[----:B------:R-:W-:Y:S06]  /*fb20*/  BAR.SYNC.DEFER_BLOCKING 0x0 ;  /* 0x0000000000007b1d */ /* 0x000fec0000010000 */
[----:B------:R-:W3:Y:S02]  /*fb30*/  LDS.128 R56, [R252] ;  /* 0x00000000fc387984 */ /* 0x000ee40000000c00 */
[----:B------:R-:W-:Y:S06]  /*fb40*/  BAR.SYNC.DEFER_BLOCKING 0x0 ;  /* 0x0000000000007b1d */ /* 0x000fec0000010000 */
[----:B----4-:R4:W-:Y:S04]  /*fb50*/  STSM.16.M88.4 [R2], R152 ;  /* 0x0000009802007844 */ /* 0x0109e80000000200 */
[----:B----4-:R-:W4:Y:S04]  /*fb60*/  LDL.LU R152, [R1+0xb0] ;  /* 0x0000b00001987983 */ /* 0x010f280000300800 */
[----:B------:R-:W4:Y:S04]  /*fb70*/  LDL.LU R153, [R1+0xb8] ;  /* 0x0000b80001997983 */ /* 0x000f280000300800 */
[----:B------:R-:W2:Y:S04]  /*fb80*/  LDL.LU R156, [R1+0xb4] ;  /* 0x0000b400019c7983 */ /* 0x000ea80000300800 */
[----:B------:R-:W2:Y:S01]  /*fb90*/  LDL.LU R157, [R1+0xbc] ;  /* 0x0000bc00019d7983 */ /* 0x000ea20000300800 */
[----:B------:R-:W-:Y:S01]  /*fba0*/  BAR.SYNC.DEFER_BLOCKING 0x0 ;  /* 0x0000000000007b1d */ /* 0x000fe20000010000 */
[----:B------:R-:W-:-:S02]  /*fbb0*/  IMAD.MOV.U32 R154, RZ, RZ, R68 ;  /* 0x000000ffff9a7224 */ /* 0x000fc400078e0044 */
[----:B------:R-:W-:-:S03]  /*fbc0*/  IMAD.MOV.U32 R155, RZ, RZ, R70 ;  /* 0x000000ffff9b7224 */ /* 0x000fc600078e0046 */
[----:B------:R-:W3:Y:S02]  /*fbd0*/  LDS.128 R68, [R252] ;  /* 0x00000000fc447984 */ /* 0x000ee40000000c00 */
[----:B------:R-:W-:Y:S06]  /*fbe0*/  BAR.SYNC.DEFER_BLOCKING 0x0 ;  /* 0x0000000000007b1d */ /* 0x000fec0000010000 */
        /* <DEDUP_REMOVED lines=12> */
[----:B------:R-:W-:-:S05]  /*fcb0*/  IMAD.MOV.U32 R163, RZ, RZ, R75 ;  /* 0x000000ffffa37224 */ /* 0x000fca00078e004b */
        /* <DEDUP_REMOVED lines=11> */
[----:B------:R-:W-:-:S02]  /*fd70*/  IMAD.MOV.U32 R162, RZ, RZ, R76 ;  /* 0x000000ffffa27224 */ /* 0x000fc400078e004c */
[----:B------:R-:W-:Y:S01]  /*fd80*/  IMAD.MOV.U32 R163, RZ, RZ, R78 ;  /* 0x000000ffffa37224 */ /* 0x000fe200078e004e */
[----:B------:R-:W-:Y:S01]  /*fd90*/  BAR.SYNC.DEFER_BLOCKING 0x0 ;  /* 0x0000000000007b1d */ /* 0x000fe20000010000 */
[----:B------:R-:W-:Y:S02]  /*fda0*/  IMAD.MOV.U32 R166, RZ, RZ, R77 ;  /* 0x000000ffffa67224 */ /* 0x000fe400078e004d */
        /* <DEDUP_REMOVED lines=12> */
[----:B------:R-:W-:-:S02]  /*fe70*/  IMAD.MOV.U32 R166, RZ, RZ, R80 ;  /* 0x000000ffffa67224 */ /* 0x000fc400078e0050 */
[----:B------:R-:W-:Y:S01]  /*fe80*/  IMAD.MOV.U32 R167, RZ, RZ, R82 ;  /* 0x000000ffffa77224 */ /* 0x000fe200078e0052 */
[----:B------:R-:W-:Y:S01]  /*fe90*/  BAR.SYNC.DEFER_BLOCKING 0x0 ;  /* 0x0000000000007b1d */ /* 0x000fe20000010000 */
[----:B------:R-:W-:Y:S02]  /*fea0*/  IMAD.MOV.U32 R170, RZ, RZ, R81 ;  /* 0x000000ffffaa7224 */ /* 0x000fe400078e0051 */
        /* <DEDUP_REMOVED lines=267> */
[----:B------:R-:W2:Y:S01]  /*10f60*/  LDS.128 R236, [R252] ;  /* 0x00000000fcec7984 */ /* 0x000ea20000000c00 */
[----:B------:R-:W-:-:S02]  /*10f70*/  IMAD.MOV.U32 R234, RZ, RZ, R148 ;  /* 0x000000ffffea7224 */ /* 0x000fc400078e0094 */
[----:B------:R-:W-:Y:S01]  /*10f80*/  IMAD.MOV.U32 R235, RZ, RZ, R150 ;  /* 0x000000ffffeb7224 */ /* 0x000fe200078e0096 */
[----:B------:R-:W-:Y:S06]  /*10f90*/  BAR.SYNC.DEFER_BLOCKING 0x0 ;  /* 0x0000000000007b1d */ /* 0x000fec0000010000 */
[----:B---3--:R3:W-:Y:S04]  /*10fa0*/  STSM.16.M88.4 [R2], R232 ;  /* 0x000000e802007844 */ /* 0x0087e80000000200 */
[----:B---3--:R-:W3:Y:S04]  /*10fb0*/  LDL.LU R232, [R1+0x1f4] ;  /* 0x0001f40001e87983 */ /* 0x008ee80000300800 */
[----:B------:R-:W3:Y:S01]  /*10fc0*/  LDL.LU R233, [R1+0x1fc] ;  /* 0x0001fc0001e97983 */ /* 0x000ee20000300800 */
[----:B------:R-:W-:-:S02]  /*10fd0*/  IMAD.MOV.U32 R234, RZ, RZ, R149 ;  /* 0x000000ffffea7224 */ /* 0x000fc400078e0095 */
[----:B------:R-:W-:Y:S01]  /*10fe0*/  IMAD.MOV.U32 R235, RZ, RZ, R151 ;  /* 0x000000ffffeb7224 */ /* 0x000fe200078e0097 */
[----:B------:R-:W-:Y:S06]  /*10ff0*/  BAR.SYNC.DEFER_BLOCKING 0x0 ;  /* 0x0000000000007b1d */ /* 0x000fec0000010000 */
[----:B------:R-:W4:Y:S04]  /*11000*/  LDL.LU R250, [R1+0x4] ;  /* 0x0000040001fa7983 */ /* 0x000f280000300800 */
[----:B------:R-:W2:Y:S04]  /*11010*/  LDL.LU R251, [R1+0x8] ;  /* 0x0000080001fb7983 */ /* 0x000ea80000300800 */
[----:B------:R-:W1:Y:S01]  /*11020*/  LDS.128 R148, [R252] ;  /* 0x00000000fc947984 */ /* 0x000e620000000c00 */
[----:B------:R-:W-:Y:S06]  /*11030*/  BAR.SYNC.DEFER_BLOCKING 0x0 ;  /* 0x0000000000007b1d */ /* 0x000fec0000010000 */
[----:B---3--:R3:W-:Y:S04]  /*11040*/  STSM.16.M88.4 [R2], R232 ;  /* 0x000000e802007844 */ /* 0x0087e80000000200 */
[----:B---3--:R-:W3:Y:S01]  /*11050*/  LDL.LU R2, [R1+0x200] ;  /* 0x0002000001027983 */ /* 0x008ee20000300800 */
[----:B------:R-:W-:-:S02]  /*11060*/  IMAD R242, R242, UR4, RZ ;  /* 0x00000004f2f27c24 */ /* 0x000fc4000f8e02ff */
[C---:B------:R-:W-:Y:S01]  /*11070*/  IMAD R243, R0.reuse, UR5, RZ ;  /* 0x0000000500f37c24 */ /* 0x040fe2000f8e02ff */
[----:B------:R-:W-:Y:S01]  /*11080*/  LOP3.LUT R234, R0, 0x5, RZ, 0xfc, !PT ;  /* 0x0000000500ea7812 */ /* 0x000fe200078efcff */
[----:B------:R-:W-:Y:S01]  /*11090*/  ULDC UR4, c[0x0][0x22c] ;  /* 0x00008b0000047ab9 */ /* 0x000fe20000000800 */
[----:B------:R-:W-:Y:S01]  /*110a0*/  BAR.SYNC.DEFER_BLOCKING 0x0 ;  /* 0x0000000000007b1d */ /* 0x000fe20000010000 */
[----:B------:R-:W-:-:S04]  /*110b0*/  LEA R3, P6, R242, UR6, 0x2 ;  /* 0x00000006f2037c11 */ /* 0x000fc8000f8c10ff */
[----:B------:R-:W-:Y:S01]  /*110c0*/  LEA.HI.X.SX32 R242, R242, UR7, 0x2, P6 ;  /* 0x00000007f2f27c11 */ /* 0x000fe2000b0f16ff */
[C---:B------:R-:W-:Y:S01]  /*110d0*/  VIADD R233, R243.reuse, UR5 ;  /* 0x00000005f3e97c36 */ /* 0x040fe20008000000 */
[CC--:B------:R-:W-:Y:S01]  /*110e0*/  LEA R240, P6, R243.reuse, R3.reuse, 0x2 ;  /* 0x00000003f3f07211 */ /* 0x0c0fe200078c10ff */
[----:B------:R-:W-:Y:S01]  /*110f0*/  ULDC UR6, c[0x0][0x248] ;  /* 0x0000920000067ab9 */ /* 0x000fe20000000800 */
[----:B------:R-:W-:Y:S01]  /*11100*/  LOP3.LUT R235, R0, 0x6, RZ, 0xfc, !PT ;  /* 0x0000000600eb7812 */ /* 0x000fe200078efcff */
[----:B------:R-:W-:Y:S01]  /*11110*/  ULDC UR7, c[0x0][0x22c] ;  /* 0x00008b0000077ab9 */ /* 0x000fe20000000800 */
[----:B------:R-:W-:Y:S02]  /*11120*/  LEA.HI.X.SX32 R241, R243, R242, 0x2, P6 ;  /* 0x000000f2f3f17211 */ /* 0x000fe400030f16ff */
[----:B------:R-:W2:Y:S04]  /*11130*/  LDL.LU R243, [R1+0xc] ;  /* 0x00000c0001f37983 */ /* 0x000ea80000300800 */
[----:B---3--:R3:W-:Y:S04]  /*11140*/  @P5 STG.E desc[UR12][R240.64], R2 ;  /* 0x00000002f0005986 */ /* 0x0087e8000c10190c */
[----:B---3--:R-:W3:Y:S04]  /*11150*/  LDL.LU R240, [R1] ;  /* 0x0000000001f07983 */ /* 0x008ee80000300800 */
[----:B------:R-:W4:Y:S01]  /*11160*/  LDL.LU R241, [R1+0x204] ;  /* 0x0002040001f17983 */ /* 0x000f220000300800 */
[C---:B------:R-:W-:Y:S01]  /*11170*/  LEA R232, P5, R233.reuse, R3, 0x2 ;  /* 0x00000003e9e87211 */ /* 0x040fe200078a10ff */
[----:B------:R-:W-:-:S03]  /*11180*/  VIADD R2, R233, UR5 ;  /* 0x00000005e9027c36 */ /* 0x000fc60008000000 */
[-C--:B------:R-:W-:Y:S02]  /*11190*/  LEA.HI.X.SX32 R233, R233, R242.reuse, 0x2, P5 ;  /* 0x000000f2e9e97211 */ /* 0x080fe400028f16ff */
[----:B------:R-:W-:Y:S01]  /*111a0*/  ISETP.LT.AND P5, PT, R234, UR4, !P0 ;  /* 0x00000004ea007c0c */ /* 0x000fe2000c7a1270 */
[----:B------:R-:W-:Y:S01]  /*111b0*/  ULDC UR4, c[0x0][0x22c] ;  /* 0x00008b0000047ab9 */ /* 0x000fe20000000800 */
[C---:B------:R-:W-:Y:S01]  /*111c0*/  LEA R234, P6, R2.reuse, R3, 0x2 ;  /* 0x0000000302ea7211 */ /* 0x040fe200078c10ff */
[----:B---3--:R3:W-:Y:S01]  /*111d0*/  @P4 STG.E desc[UR12][R232.64], R240 ;  /* 0x000000f0e8004986 */ /* 0x0087e2000c10190c */
[----:B------:R-:W-:Y:S01]  /*111e0*/  ISETP.LT.AND P4, PT, R235, UR4, !P0 ;  /* 0x00000004eb007c0c */ /* 0x000fe2000c781270 */
[----:B------:R-:W-:Y:S01]  /*111f0*/  ULDC UR4, c[0x0][0x22c] ;  /* 0x00008b0000047ab9 */ /* 0x000fe20000000800 */
[C---:B------:R-:W-:Y:S01]  /*11200*/  LEA.HI.X.SX32 R235, R2.reuse, R242, 0x2, P6 ;  /* 0x000000f202eb7211 */ /* 0x040fe200030f16ff */
[----:B---3--:R-:W-:-:S04]  /*11210*/  VIADD R233, R2, UR5 ;  /* 0x0000000502e97c36 */ /* 0x008fc80008000000 */
[C---:B------:R-:W-:Y:S01]  /*11220*/  VIADD R2, R233.reuse, UR5 ;  /* 0x00000005e9027c36 */ /* 0x040fe20008000000 */
[CC--:B------:R-:W-:Y:S01]  /*11230*/  LEA R232, P6, R233.reuse, R3.reuse, 0x2 ;  /* 0x00000003e9e87211 */ /* 0x0c0fe200078c10ff */
[----:B----4-:R3:W-:Y:S01]  /*11240*/  @P3 STG.E desc[UR12][R234.64], R241 ;  /* 0x000000f1ea003986 */ /* 0x0107e2000c10190c */
[----:B------:R-:W-:Y:S02]  /*11250*/  LOP3.LUT R240, R0, 0x7, RZ, 0xfc, !PT ;  /* 0x0000000700f07812 */ /* 0x000fe400078efcff */
[----:B------:R-:W-:Y:S02]  /*11260*/  LEA.HI.X.SX32 R233, R233, R242, 0x2, P6 ;  /* 0x000000f2e9e97211 */ /* 0x000fe400030f16ff */
[----:B------:R-:W-:Y:S01]  /*11270*/  ISETP.LT.AND P3, PT, R240, UR4, !P0 ;  /* 0x00000004f0007c0c */ /* 0x000fe2000c761270 */
[C---:B------:R-:W-:Y:S01]  /*11280*/  VIADD R240, R2.reuse, UR5 ;  /* 0x0000000502f07c36 */ /* 0x040fe20008000000 */
[----:B------:R-:W-:Y:S01]  /*11290*/  ULDC UR4, c[0x0][0x22c] ;  /* 0x00008b0000047ab9 */ /* 0x000fe20000000800 */
[----:B---3--:R-:W-:-:S04]  /*112a0*/  LEA R234, P6, R2, R3, 0x2 ;  /* 0x0000000302ea7211 */ /* 0x008fc800078c10ff */
[-C--:B------:R-:W-:Y:S02]  /*112b0*/  LEA.HI.X.SX32 R235, R2, R242.reuse, 0x2, P6 ;  /* 0x000000f202eb7211 */ /* 0x080fe400030f16ff */
[----:B------:R-:W3:Y:S04]  /*112c0*/  LDL.LU R2, [R1+0x208] ;  /* 0x0002080001027983 */ /* 0x000ee80000300800 */
[----:B------:R4:W-:Y:S01]  /*112d0*/  @P2 STG.E desc[UR12][R232.64], R250 ;  /* 0x000000fae8002986 */ /* 0x0009e2000c10190c */
[----:B------:R-:W-:Y:S02]  /*112e0*/  LOP3.LUT R241, R0, 0x8, RZ, 0xfc, !PT ;  /* 0x0000000800f17812 */ /* 0x000fe400078efcff */
[C---:B----4-:R-:W-:Y:S01]  /*112f0*/  LEA R232, P6, R240.reuse, R3, 0x2 ;  /* 0x00000003f0e87211 */ /* 0x050fe200078c10ff */
[----:B------:R-:W4:Y:S03]  /*11300*/  LDL.LU R250, [R1+0x394] ;  /* 0x0003940001fa7983 */ /* 0x000f260000300800 */
[----:B------:R-:W-:-:S02]  /*11310*/  LEA.HI.X.SX32 R233, R240, R242, 0x2, P6 ;  /* 0x000000f2f0e97211 */ /* 0x000fc400030f16ff */
[----:B------:R-:W-:Y:S01]  /*11320*/  ISETP.LT.AND P2, PT, R241, UR4, !P0 ;  /* 0x00000004f1007c0c */ /* 0x000fe2000c741270 */
[----:B------:R-:W-:Y:S01]  /*11330*/  ULDC UR4, c[0x0][0x22c] ;  /* 0x00008b0000047ab9 */ /* 0x000fe20000000800 */
[----:B------:R-:W4:Y:S04]  /*11340*/  LDL.LU R241, [R1+0x10] ;  /* 0x0000100001f17983 */ /* 0x000f280000300800 */
[----:B---3--:R-:W-:Y:S04]  /*11350*/  @P1 STG.E desc[UR12][R234.64], R2 ;  /* 0x00000002ea001986 */ /* 0x008fe8000c10190c */
[----:B--2---:R2:W-:Y:S04]  /*11360*/  @P5 STG.E desc[UR12][R232.64], R251 ;  /* 0x000000fbe8005986 */ /* 0x0045e8000c10190c */
[----:B--2---:R-:W2:Y:S04]  /*11370*/  LDL.LU R251, [R1+0x390] ;  /* 0x0003900001fb7983 */ /* 0x004ea80000300800 */
[----:B------:R-:W3:Y:S01]  /*11380*/  LDL.LU R233, [R1+0x20c] ;  /* 0x00020c0001e97983 */ /* 0x000ee20000300800 */
[----:B------:R-:W-:Y:S01]  /*11390*/  VIADD R2, R240, UR5 ;  /* 0x00000005f0027c36 */ /* 0x000fe20008000000 */
[----:B------:R-:W-:-:S04]  /*113a0*/  LOP3.LUT R235, R0, 0x9, RZ, 0xfc, !PT ;  /* 0x0000000900eb7812 */ /* 0x000fc800078efcff */
[C---:B------:R-:W-:Y:S02]  /*113b0*/  LEA R234, P6, R2.reuse, R3, 0x2 ;  /* 0x0000000302ea7211 */ /* 0x040fe400078c10ff */
[----:B------:R-:W-:Y:S01]  /*113c0*/  ISETP.LT.AND P1, PT, R235, UR4, !P0 ;  /* 0x00000004eb007c0c */ /* 0x000fe2000c721270 */
[----:B------:R-:W-:Y:S01]  /*113d0*/  ULDC UR4, c[0x0][0x22c] ;  /* 0x00008b0000047ab9 */ /* 0x000fe20000000800 */
[C---:B------:R-:W-:Y:S01]  /*113e0*/  LEA.HI.X.SX32 R235, R2.reuse, R242, 0x2, P6 ;  /* 0x000000f202eb7211 */ /* 0x040fe200030f16ff */
[----:B------:R-:W-:Y:S01]  /*113f0*/  VIADD R2, R2, UR5 ;  /* 0x0000000502027c36 */ /* 0x000fe20008000000 */
[----:B------:R-:W-:-:S04]  /*11400*/  LOP3.LUT R240, R0, 0xa, RZ, 0xfc, !PT ;  /* 0x0000000a00f07812 */ /* 0x000fc800078efcff */
[----:B------:R-:W-:Y:S01]  /*11410*/  ISETP.LT.AND P5, PT, R240, UR4, !P0 ;  /* 0x00000004f0007c0c */ /* 0x000fe2000c7a1270 */
[----:B------:R-:W-:Y:S01]  /*11420*/  ULDC UR4, c[0x0][0x22c] ;  /* 0x00008b0000047ab9 */ /* 0x000fe20000000800 */
[----:B---3--:R3:W-:Y:S01]  /*11430*/  @P4 STG.E desc[UR12][R234.64], R233 ;  /* 0x000000e9ea004986 */ /* 0x0087e2000c10190c */
[-C--:B------:R-:W-:Y:S02]  /*11440*/  LEA R232, P4, R2, R3.reuse, 0x2 ;  /* 0x0000000302e87211 */ /* 0x080fe400078810ff */
[----:B---3--:R-:W-:Y:S01]  /*11450*/  LOP3.LUT R234, R0, 0xb, RZ, 0xfc, !PT ;  /* 0x0000000b00ea7812 */ /* 0x008fe200078efcff */
[C---:B------:R-:W-:Y:S01]  /*11460*/  VIADD R235, R2.reuse, UR5 ;  /* 0x0000000502eb7c36 */ /* 0x040fe20008000000 */
[-C--:B------:R-:W-:Y:S02]  /*11470*/  LEA.HI.X.SX32 R233, R2, R242.reuse, 0x2, P4 ;  /* 0x000000f202e97211 */ /* 0x080fe400020f16ff */
[----:B------:R-:W-:Y:S02]  /*11480*/  LOP3.LUT R2, R0, 0xc, RZ, 0xfc, !PT ;  /* 0x0000000c00027812 */ /* 0x000fe400078efcff */
[----:B------:R-:W-:Y:S01]  /*11490*/  ISETP.LT.AND P4, PT, R234, UR4, !P0 ;  /* 0x00000004ea007c0c */ /* 0x000fe2000c781270 */
[----:B------:R-:W-:Y:S01]  /*114a0*/  ULDC UR4, c[0x0][0x22c] ;  /* 0x00008b0000047ab9 */ /* 0x000fe20000000800 */
[C---:B------:R-:W-:Y:S01]  /*114b0*/  LEA R234, P6, R235.reuse, R3, 0x2 ;  /* 0x00000003ebea7211 */ /* 0x040fe200078c10ff */
[----:B------:R3:W-:Y:S01]  /*114c0*/  @P3 STG.E desc[UR12][R232.64], R243 ;  /* 0x000000f3e8003986 */ /* 0x0007e2000c10190c */
[----:B------:R-:W-:Y:S01]  /*114d0*/  ISETP.LT.AND P3, PT, R2, UR4, !P0 ;  /* 0x0000000402007c0c */ /* 0x000fe2000c761270 */
[C---:B------:R-:W-:Y:S01]  /*114e0*/  VIADD R2, R235.reuse, UR5 ;  /* 0x00000005eb027c36 */ /* 0x040fe20008000000 */
[----:B------:R-:W-:Y:S01]  /*114f0*/  LEA.HI.X.SX32 R235, R235, R242, 0x2, P6 ;  /* 0x000000f2ebeb7211 */ /* 0x000fe200030f16ff */
[----:B------:R-:W-:-:S02]  /*11500*/  ULDC UR4, c[0x0][0x22c] ;  /* 0x00008b0000047ab9 */ /* 0x000fc40000000800 */
[----:B------:R-:W-:Y:S02]  /*11510*/  VIADD R240, R2, UR5 ;  /* 0x0000000502f07c36 */ /* 0x000fe40008000000 */
[----:B----4-:R4:W-:Y:S01]  /*11520*/  @P2 STG.E desc[UR12][R234.64], R241 ;  /* 0x000000f1ea002986 */ /* 0x0109e2000c10190c */
[----:B---3--:R-:W-:-:S03]  /*11530*/  LOP3.LUT R233, R0, 0xd, RZ, 0xfc, !PT ;  /* 0x0000000d00e97812 */ /* 0x008fc600078efcff */
[----:B------:R-:W3:Y:S01]  /*11540*/  LDL.LU R243, [R1+0x1c] ;  /* 0x00001c0001f37983 */ /* 0x000ee20000300800 */
[CC--:B------:R-:W-:Y:S02]  /*11550*/  LEA R232, P6, R2.reuse, R3.reuse, 0x2 ;  /* 0x0000000302e87211 */ /* 0x0c0fe400078c10ff */
[----:B------:R-:W-:Y:S01]  /*11560*/  ISETP.LT.AND P2, PT, R233, UR4, !P0 ;  /* 0x00000004e9007c0c */ /* 0x000fe2000c741270 */
[----:B------:R-:W-:Y:S01]  /*11570*/  ULDC UR4, c[0x0][0x22c] ;  /* 0x00008b0000047ab9 */ /* 0x000fe20000000800 */
[----:B------:R-:W-:Y:S02]  /*11580*/  LEA.HI.X.SX32 R233, R2, R242, 0x2, P6 ;  /* 0x000000f202e97211 */ /* 0x000fe400030f16ff */
[C---:B----4-:R-:W-:Y:S01]  /*11590*/  LEA R234, P6, R240.reuse, R3, 0x2 ;  /* 0x00000003f0ea7211 */ /* 0x050fe200078c10ff */
[----:B------:R-:W-:-:S03]  /*115a0*/  VIADD R2, R240, UR5 ;  /* 0x00000005f0027c36 */ /* 0x000fc60008000000 */
[----:B------:R-:W-:Y:S02]  /*115b0*/  LEA.HI.X.SX32 R235, R240, R242, 0x2, P6 ;  /* 0x000000f2f0eb7211 */ /* 0x000fe400030f16ff */
[----:B------:R-:W4:Y:S04]  /*115c0*/  LDL.LU R240, [R1+0x14] ;  /* 0x0000140001f07983 */ /* 0x000f280000300800 */
[----:B------:R1:W-:Y:S04]  /*115d0*/  @P1 STG.E desc[UR12][R232.64], R248 ;  /* 0x000000f8e8001986 */ /* 0x0003e8000c10190c */
[----:B-1----:R-:W2:Y:S01]  /*115e0*/  LDL.LU R248, [R1+0x18] ;  /* 0x0000180001f87983 */ /* 0x002ea20000300800 */
[----:B------:R-:W-:-:S02]  /*115f0*/  LEA R232, P6, R2, R3, 0x2 ;  /* 0x0000000302e87211 */ /* 0x000fc400078c10ff */
[----:B------:R-:W-:Y:S02]  /*11600*/  LOP3.LUT R241, R0, 0xe, RZ, 0xfc, !PT ;  /* 0x0000000e00f17812 */ /* 0x000fe400078efcff */
[----:B------:R-:W-:Y:S02]  /*11610*/  LEA.HI.X.SX32 R233, R2, R242, 0x2, P6 ;  /* 0x000000f202e97211 */ /* 0x000fe400030f16ff */
[----:B------:R-:W-:Y:S01]  /*11620*/  ISETP.LT.AND P1, PT, R241, UR4, !P0 ;  /* 0x00000004f1007c0c */ /* 0x000fe2000c721270 */
[----:B------:R-:W-:Y:S01]  /*11630*/  ULDC UR4, c[0x0][0x22c] ;  /* 0x00008b0000047ab9 */ /* 0x000fe20000000800 */
[----:B------:R-:W-:Y:S01]  /*11640*/  LOP3.LUT R241, R0, 0xf, RZ, 0xfc, !PT ;  /* 0x0000000f00f17812 */ /* 0x000fe200078efcff */
[----:B----4-:R1:W-:Y:S02]  /*11650*/  @P5 STG.E desc[UR12][R234.64], R240 ;  /* 0x000000f0ea005986 */ /* 0x0103e4000c10190c */
[----:B-1----:R-:W-:-:S05]  /*11660*/  VIADD R240, R2, UR5 ;  /* 0x0000000502f07c36 */ /* 0x002fca0008000000 */
[----:B------:R-:W-:-:S04]  /*11670*/  LEA R234, P6, R240, R3, 0x2 ;  /* 0x00000003f0ea7211 */ /* 0x000fc800078c10ff */
[C---:B------:R-:W-:Y:S01]  /*11680*/  LEA.HI.X.SX32 R235, R240.reuse, R242, 0x2, P6 ;  /* 0x000000f2f0eb7211 */ /* 0x040fe200030f16ff */
[----:B------:R-:W-:Y:S01]  /*11690*/  VIADD R240, R240, UR5 ;  /* 0x00000005f0f07c36 */ /* 0x000fe20008000000 */
[----:B------:R-:W-:Y:S01]  /*116a0*/  ISETP.LT.AND P5, PT, R241, UR4, !P0 ;  /* 0x00000004f1007c0c */ /* 0x000fe2000c7a1270 */
[----:B------:R1:W-:Y:S01]  /*116b0*/  @P4 STG.E desc[UR12][R232.64], R249 ;  /* 0x000000f9e8004986 */ /* 0x0003e2000c10190c */
[----:B------:R-:W-:Y:S01]  /*116c0*/  LOP3.LUT R2, R0, 0x10, RZ, 0xfc, !PT ;  /* 0x0000001000027812 */ /* 0x000fe200078efcff */
[----:B------:R-:W-:Y:S01]  /*116d0*/  VIADD R241, R240, UR5 ;  /* 0x00000005f0f17c36 */ /* 0x000fe20008000000 */
[----:B------:R-:W-:Y:S01]  /*116e0*/  ULDC UR4, c[0x0][0x22c] ;  /* 0x00008b0000047ab9 */ /* 0x000fe20000000800 */
[----:B--2---:R2:W-:Y:S01]  /*116f0*/  @P3 STG.E desc[UR12][R234.64], R248 ;  /* 0x000000f8ea003986 */ /* 0x0045e2000c10190c */
[----:B------:R-:W-:Y:S01]  /*11700*/  ISETP.LT.AND P4, PT, R2, UR4, !P0 ;  /* 0x0000000402007c0c */ /* 0x000fe2000c781270 */
[----:B------:R-:W-:Y:S01]  /*11710*/  ULDC UR4, c[0x0][0x22c] ;  /* 0x00008b0000047ab9 */ /* 0x000fe20000000800 */
[----:B------:R-:W-:-:S02]  /*11720*/  LOP3.LUT R2, R0, 0x11, RZ, 0xfc, !PT ;  /* 0x0000001100027812 */ /* 0x000fc400078efcff */
[CC--:B-1----:R-:W-:Y:S02]  /*11730*/  LEA R232, P3, R240.reuse, R3.reuse, 0x2 ;  /* 0x00000003f0e87211 */ /* 0x0c2fe400078610ff */
[C---:B--2---:R-:W-:Y:S02]  /*11740*/  LEA R234, P6, R241.reuse, R3, 0x2 ;  /* 0x00000003f1ea7211 */ /* 0x044fe400078c10ff */
[-C--:B------:R-:W-:Y:S02]  /*11750*/  LEA.HI.X.SX32 R233, R240, R242.reuse, 0x2, P3 ;  /* 0x000000f2f0e97211 */ /* 0x080fe400018f16ff */
[----:B------:R-:W-:Y:S01]  /*11760*/  ISETP.LT.AND P3, PT, R2, UR4, !P0 ;  /* 0x0000000402007c0c */ /* 0x000fe2000c761270 */
[----:B------:R-:W-:Y:S01]  /*11770*/  ULDC UR4, c[0x0][0x22c] ;  /* 0x00008b0000047ab9 */ /* 0x000fe20000000800 */
[C---:B------:R-:W-:Y:S01]  /*11780*/  LEA.HI.X.SX32 R235, R241.reuse, R242, 0x2, P6 ;  /* 0x000000f2f1eb7211 */ /* 0x040fe200030f16ff */
[----:B------:R-:W-:Y:S01]  /*11790*/  VIADD R241, R241, UR5 ;  /* 0x00000005f1f17c36 */ /* 0x000fe20008000000 */
[----:B------:R-:W-:Y:S01]  /*117a0*/  LOP3.LUT R2, R0, 0x12, RZ, 0xfc, !PT ;  /* 0x0000001200027812 */ /* 0x000fe200078efcff */
[----:B------:R-:W-:Y:S01]  /*117b0*/  @P2 STG.E desc[UR12][R232.64], R250 ;  /* 0x000000fae8002986 */ /* 0x000fe2000c10190c */
[----:B------:R-:W-:-:S02]  /*117c0*/  ULDC UR5, c[0x0][0x22c] ;  /* 0x00008b0000057ab9 */ /* 0x000fc40000000800 */
[----:B------:R-:W-:Y:S01]  /*117d0*/  ISETP.LT.AND P2, PT, R2, UR4, !P0 ;  /* 0x0000000402007c0c */ /* 0x000fe2000c741270 */
[----:B---3--:R1:W-:Y:S01]  /*117e0*/  @P1 STG.E desc[UR12][R234.64], R243 ;  /* 0x000000f3ea001986 */ /* 0x0083e2000c10190c */
[----:B------:R-:W-:Y:S01]  /*117f0*/  ULDC UR4, c[0x0][0x248] ;  /* 0x0000920000047ab9 */ /* 0x000fe20000000800 */
[CC--:B------:R-:W-:Y:S02]  /*11800*/  LEA R248, P1, R241.reuse, R3.reuse, 0x2 ;  /* 0x00000003f1f87211 */ /* 0x0c0fe400078210ff */
[----:B------:R-:W-:Y:S02]  /*11810*/  LOP3.LUT R2, R0, 0x13, RZ, 0xfc, !PT ;  /* 0x0000001300027812 */ /* 0x000fe400078efcff */
[C---:B------:R-:W-:Y:S01]  /*11820*/  LEA.HI.X.SX32 R249, R241.reuse, R242, 0x2, P1 ;  /* 0x000000f2f1f97211 */ /* 0x040fe200008f16ff */
[----:B-1----:R-:W-:Y:S01]  /*11830*/  VIADD R243, R241, UR4 ;  /* 0x00000004f1f37c36 */ /* 0x002fe20008000000 */
[----:B------:R-:W-:Y:S02]  /*11840*/  ULDC UR4, c[0x0][0x22c] ;  /* 0x00008b0000047ab9 */ /* 0x000fe40000000800 */
[----:B------:R-:W-:Y:S01]  /*11850*/  ISETP.LT.AND P1, PT, R2, UR4, !P0 ;  /* 0x0000000402007c0c */ /* 0x000fe2000c721270 */
[----:B------:R-:W-:Y:S01]  /*11860*/  ULDC UR4, c[0x0][0x22c] ;  /* 0x00008b0000047ab9 */ /* 0x000fe20000000800 */
[----:B------:R-:W-:Y:S01]  /*11870*/  LOP3.LUT R2, R0, 0x14, RZ, 0xfc, !PT ;  /* 0x0000001400027812 */ /* 0x000fe200078efcff */
[----:B------:R-:W-:Y:S01]  /*11880*/  @P5 STG.E desc[UR12][R248.64], R251 ;  /* 0x000000fbf8005986 */ /* 0x000fe2000c10190c */
[----:B------:R-:W-:-:S02]  /*11890*/  LEA R240, P6, R243, R3, 0x2 ;  /* 0x00000003f3f07211 */ /* 0x000fc400078c10ff */
[----:B------:R-:W-:Y:S01]  /*118a0*/  ISETP.LT.AND P5, PT, R2, UR4, !P0 ;  /* 0x0000000402007c0c */ /* 0x000fe2000c7a1270 */
[----:B------:R-:W-:Y:S01]  /*118b0*/  ULDC UR4, c[0x0][0x248] ;  /* 0x0000920000047ab9 */ /* 0x000fe20000000800 */
[C---:B------:R-:W-:Y:S01]  /*118c0*/  LEA.HI.X.SX32 R241, R243.reuse, R242, 0x2, P6 ;  /* 0x000000f2f3f17211 */ /* 0x040fe200030f16ff */
[----:B------:R-:W-:Y:S01]  /*118d0*/  VIADD R243, R243, UR4 ;  /* 0x00000004f3f37c36 */ /* 0x000fe20008000000 */
[----:B------:R-:W-:-:S03]  /*118e0*/  ULDC UR4, c[0x0][0x248] ;  /* 0x0000920000047ab9 */ /* 0x000fc60000000800 */
[C---:B------:R-:W-:Y:S01]  /*118f0*/  VIADD R233, R243.reuse, UR4 ;  /* 0x00000004f3e97c36 */ /* 0x040fe20008000000 */
[CC--:B------:R-:W-:Y:S01]  /*11900*/  LEA R234, P6, R243.reuse, R3.reuse, 0x2 ;  /* 0x00000003f3ea7211 */ /* 0x0c0fe200078c10ff */
[----:B------:R-:W-:Y:S01]  /*11910*/  ULDC UR4, c[0x0][0x248] ;  /* 0x0000920000047ab9 */ /* 0x000fe20000000800 */
[----:B------:R-:W-:Y:S02]  /*11920*/  LOP3.LUT R2, R0, 0x15, RZ, 0xfc, !PT ;  /* 0x0000001500027812 */ /* 0x000fe400078efcff */
[-C--:B------:R-:W-:Y:S01]  /*11930*/  LEA.HI.X.SX32 R235, R243, R242.reuse, 0x2, P6 ;  /* 0x000000f2f3eb7211 */ /* 0x080fe200030f16ff */
[C---:B------:R-:W-:Y:S01]  /*11940*/  VIADD R243, R233.reuse, UR4 ;  /* 0x00000004e9f37c36 */ /* 0x040fe20008000000 */
[CC--:B------:R-:W-:Y:S01]  /*11950*/  LEA R232, P6, R233.reuse, R3.reuse, 0x2 ;  /* 0x00000003e9e87211 */ /* 0x0c0fe200078c10ff */
[----:B------:R1:W-:Y:S01]  /*11960*/  @P4 STG.E desc[UR12][R240.64], R244 ;  /* 0x000000f4f0004986 */ /* 0x0003e2000c10190c */
[----:B------:R-:W-:Y:S01]  /*11970*/  ISETP.LT.AND P4, PT, R2, UR5, !P0 ;  /* 0x0000000502007c0c */ /* 0x000fe2000c781270 */
[----:B------:R-:W-:Y:S01]  /*11980*/  ULDC UR5, c[0x0][0x22c] ;  /* 0x00008b0000057ab9 */ /* 0x000fe20000000800 */
[----:B------:R-:W-:Y:S01]  /*11990*/  LEA.HI.X.SX32 R233, R233, R242, 0x2, P6 ;  /* 0x000000f2e9e97211 */ /* 0x000fe200030f16ff */
[----:B------:R-:W-:Y:S01]  /*119a0*/  ULDC UR4, c[0x0][0x248] ;  /* 0x0000920000047ab9 */ /* 0x000fe20000000800 */
[----:B------:R-:W-:Y:S01]  /*119b0*/  LOP3.LUT R2, R0, 0x16, RZ, 0xfc, !PT ;  /* 0x0000001600027812 */ /* 0x000fe200078efcff */
[----:B------:R2:W-:Y:S01]  /*119c0*/  @P3 STG.E desc[UR12][R234.64], R12 ;  /* 0x0000000cea003986 */ /* 0x0005e2000c10190c */
[----:B-1----:R-:W-:-:S02]  /*119d0*/  LEA R240, P6, R243, R3, 0x2 ;  /* 0x00000003f3f07211 */ /* 0x002fc400078c10ff */
[----:B------:R-:W-:Y:S01]  /*119e0*/  ISETP.LT.AND P3, PT, R2, UR5, !P0 ;  /* 0x0000000502007c0c */ /* 0x000fe2000c761270 */
[----:B------:R-:W-:Y:S01]  /*119f0*/  @P2 STG.E desc[UR12][R232.64], R245 ;  /* 0x000000f5e8002986 */ /* 0x000fe2000c10190c */
[CC--:B------:R-:W-:Y:S01]  /*11a00*/  LEA.HI.X.SX32 R241, R243.reuse, R242.reuse, 0x2, P6 ;  /* 0x000000f2f3f17211 */ /* 0x0c0fe200030f16ff */
[----:B------:R-:W-:Y:S01]  /*11a10*/  VIADD R243, R243, UR4 ;  /* 0x00000004f3f37c36 */ /* 0x000fe20008000000 */
[----:B------:R-:W-:Y:S01]  /*11a20*/  LOP3.LUT R2, R0, 0x17, RZ, 0xfc, !PT ;  /* 0x0000001700027812 */ /* 0x000fe200078efcff */
[----:B------:R-:W-:Y:S01]  /*11a30*/  ULDC UR5, c[0x0][0x22c] ;  /* 0x00008b0000057ab9 */ /* 0x000fe20000000800 */
[----:B------:R-:W-:Y:S01]  /*11a40*/  ULDC UR4, c[0x0][0x248] ;  /* 0x0000920000047ab9 */ /* 0x000fe20000000800 */
[----:B------:R1:W-:Y:S01]  /*11a50*/  @P1 STG.E desc[UR12][R240.64], R13 ;  /* 0x0000000df0001986 */ /* 0x0003e2000c10190c */
[----:B------:R-:W-:Y:S01]  /*11a60*/  ISETP.LT.AND P2, PT, R2, UR5, !P0 ;  /* 0x0000000502007c0c */ /* 0x000fe2000c741270 */
[C---:B--2---:R-:W-:Y:S01]  /*11a70*/  VIADD R12, R243.reuse, UR4 ;  /* 0x00000004f30c7c36 */ /* 0x044fe20008000000 */
[C---:B------:R-:W-:Y:S01]  /*11a80*/  LEA R234, P1, R243.reuse, R3, 0x2 ;  /* 0x00000003f3ea7211 */ /* 0x040fe200078210ff */
[----:B------:R-:W-:Y:S01]  /*11a90*/  ULDC UR4, c[0x0][0x22c] ;  /* 0x00008b0000047ab9 */ /* 0x000fe20000000800 */
[----:B------:R-:W-:Y:S01]  /*11aa0*/  LOP3.LUT R2, R0, 0x18, RZ, 0xfc, !PT ;  /* 0x0000001800027812 */ /* 0x000fe200078efcff */
[----:B------:R-:W-:Y:S01]  /*11ab0*/  ULDC UR5, c[0x0][0x22c] ;  /* 0x00008b0000057ab9 */ /* 0x000fe20000000800 */
[----:B------:R-:W-:-:S02]  /*11ac0*/  LEA.HI.X.SX32 R235, R243, R242, 0x2, P1 ;  /* 0x000000f2f3eb7211 */ /* 0x000fc400008f16ff */
[----:B------:R-:W-:Y:S01]  /*11ad0*/  ISETP.LT.AND P1, PT, R2, UR4, !P0 ;  /* 0x0000000402007c0c */ /* 0x000fe2000c721270 */
[----:B------:R-:W-:Y:S01]  /*11ae0*/  ULDC UR4, c[0x0][0x22c] ;  /* 0x00008b0000047ab9 */ /* 0x000fe20000000800 */
[----:B------:R-:W-:Y:S01]  /*11af0*/  LOP3.LUT R2, R0, 0x19, RZ, 0xfc, !PT ;  /* 0x0000001900027812 */ /* 0x000fe200078efcff */
[----:B------:R-:W-:Y:S03]  /*11b00*/  @P5 STG.E desc[UR12][R234.64], R246 ;  /* 0x000000f6ea005986 */ /* 0x000fe6000c10190c */
[----:B------:R-:W-:Y:S01]  /*11b10*/  ISETP.LT.AND P5, PT, R2, UR4, !P0 ;  /* 0x0000000402007c0c */ /* 0x000fe2000c7a1270 */
[----:B------:R-:W-:Y:S01]  /*11b20*/  ULDC UR4, c[0x0][0x248] ;  /* 0x0000920000047ab9 */ /* 0x000fe20000000800 */
[C---:B------:R-:W-:Y:S01]  /*11b30*/  LEA R244, P6, R12.reuse, R3, 0x2 ;  /* 0x000000030cf47211 */ /* 0x040fe200078c10ff */
[----:B-1----:R-:W-:Y:S01]  /*11b40*/  VIADD R13, R12, UR4 ;  /* 0x000000040c0d7c36 */ /* 0x002fe20008000000 */
[----:B------:R-:W-:-:S02]  /*11b50*/  ULDC UR4, c[0x0][0x248] ;  /* 0x0000920000047ab9 */ /* 0x000fc40000000800 */
[-C--:B------:R-:W-:Y:S01]  /*11b60*/  LEA.HI.X.SX32 R245, R12, R242.reuse, 0x2, P6 ;  /* 0x000000f20cf57211 */ /* 0x080fe200030f16ff */
[C---:B------:R-:W-:Y:S01]  /*11b70*/  VIADD R233, R13.reuse, UR4 ;  /* 0x000000040de97c36 */ /* 0x040fe20008000000 */
[CC--:B------:R-:W-:Y:S01]  /*11b80*/  LEA R12, P6, R13.reuse, R3.reuse, 0x2 ;  /* 0x000000030d0c7211 */ /* 0x0c0fe200078c10ff */
[----:B------:R-:W-:Y:S02]  /*11b90*/  ULDC UR4, c[0x0][0x248] ;  /* 0x0000920000047ab9 */ /* 0x000fe40000000800 */
[----:B------:R1:W-:Y:S01]  /*11ba0*/  @P4 STG.E desc[UR12][R244.64], R14 ;  /* 0x0000000ef4004986 */ /* 0x0003e2000c10190c */
[-C--:B------:R-:W-:Y:S02]  /*11bb0*/  LEA.HI.X.SX32 R13, R13, R242.reuse, 0x2, P6 ;  /* 0x000000f20d0d7211 */ /* 0x080fe400030f16ff */
[CC--:B------:R-:W-:Y:S02]  /*11bc0*/  LEA R232, P6, R233.reuse, R3.reuse, 0x2 ;  /* 0x00000003e9e87211 */ /* 0x0c0fe400078c10ff */
[----:B------:R-:W-:Y:S01]  /*11bd0*/  LOP3.LUT R2, R0, 0x1a, RZ, 0xfc, !PT ;  /* 0x0000001a00027812 */ /* 0x000fe200078efcff */
[C---:B-1----:R-:W-:Y:S01]  /*11be0*/  VIADD R14, R233.reuse, UR4 ;  /* 0x00000004e90e7c36 */ /* 0x042fe20008000000 */
[----:B------:R-:W-:Y:S01]  /*11bf0*/  LEA.HI.X.SX32 R233, R233, R242, 0x2, P6 ;  /* 0x000000f2e9e97211 */ /* 0x000fe200030f16ff */
[----:B------:R-:W-:Y:S01]  /*11c00*/  ULDC UR4, c[0x0][0x248] ;  /* 0x0000920000047ab9 */ /* 0x000fe20000000800 */
[----:B------:R-:W-:Y:S01]  /*11c10*/  ISETP.LT.AND P4, PT, R2, UR5, !P0 ;  /* 0x0000000502007c0c */ /* 0x000fe2000c781270 */
[----:B------:R-:W-:Y:S01]  /*11c20*/  ULDC UR5, c[0x0][0x22c] ;  /* 0x00008b0000057ab9 */ /* 0x000fe20000000800 */
[----:B------:R-:W-:-:S02]  /*11c30*/  LEA R234, P6, R14, R3, 0x2 ;  /* 0x000000030eea7211 */ /* 0x000fc400078c10ff */
[----:B------:R-:W-:Y:S01]  /*11c40*/  LOP3.LUT R2, R0, 0x1b, RZ, 0xfc, !PT ;  /* 0x0000001b00027812 */ /* 0x000fe200078efcff */
[----:B------:R1:W-:Y:S01]  /*11c50*/  @P3 STG.E desc[UR12][R12.64], R247 ;  /* 0x000000f70c003986 */ /* 0x0003e2000c10190c */
[C---:B------:R-:W-:Y:S01]  /*11c60*/  LEA.HI.X.SX32 R235, R14.reuse, R242, 0x2, P6 ;  /* 0x000000f20eeb7211 */ /* 0x040fe200030f16ff */
[----:B------:R-:W-:Y:S01]  /*11c70*/  VIADD R14, R14, UR4 ;  /* 0x000000040e0e7c36 */ /* 0x000fe20008000000 */
[----:B------:R-:W-:Y:S01]  /*11c80*/  ISETP.LT.AND P3, PT, R2, UR5, !P0 ;  /* 0x0000000502007c0c */ /* 0x000fe2000c761270 */
[----:B------:R2:W-:Y:S01]  /*11c90*/  @P2 STG.E desc[UR12][R232.64], R15 ;  /* 0x0000000fe8002986 */ /* 0x0005e2000c10190c */
[----:B------:R-:W-:Y:S01]  /*11ca0*/  LOP3.LUT R2, R0, 0x1c, RZ, 0xfc, !PT ;  /* 0x0000001c00027812 */ /* 0x000fe200078efcff */
[----:B------:R-:W-:Y:S01]  /*11cb0*/  ULDC UR5, c[0x0][0x22c] ;  /* 0x00008b0000057ab9 */ /* 0x000fe20000000800 */
[----:B------:R-:W-:Y:S01]  /*11cc0*/  ULDC UR4, c[0x0][0x248] ;  /* 0x0000920000047ab9 */ /* 0x000fe20000000800 */
[----:B------:R3:W-:Y:S01]  /*11cd0*/  @P1 STG.E desc[UR12][R234.64], R4 ;  /* 0x00000004ea001986 */ /* 0x0007e2000c10190c */
[----:B------:R-:W-:Y:S01]  /*11ce0*/  ISETP.LT.AND P2, PT, R2, UR5, !P0 ;  /* 0x0000000502007c0c */ /* 0x000fe2000c741270 */
[----:B------:R-:W-:Y:S01]  /*11cf0*/  VIADD R240, R14, UR4 ;  /* 0x000000040ef07c36 */ /* 0x000fe20008000000 */
[----:B------:R-:W-:Y:S01]  /*11d00*/  LOP3.LUT R2, R0, 0x1d, RZ, 0xfc, !PT ;  /* 0x0000001d00027812 */ /* 0x000fe200078efcff */
[----:B------:R-:W-:Y:S01]  /*11d10*/  ULDC UR4, c[0x0][0x22c] ;  /* 0x00008b0000047ab9 */ /* 0x000fe20000000800 */
[----:B-1----:R-:W-:Y:S01]  /*11d20*/  LEA R12, P1, R14, R3, 0x2 ;  /* 0x000000030e0c7211 */ /* 0x002fe200078210ff */
[----:B------:R-:W-:-:S03]  /*11d30*/  ULDC UR5, c[0x0][0x22c] ;  /* 0x00008b0000057ab9 */ /* 0x000fc60000000800 */
[-C--:B------:R-:W-:Y:S02]  /*11d40*/  LEA.HI.X.SX32 R13, R14, R242.reuse, 0x2, P1 ;  /* 0x000000f20e0d7211 */ /* 0x080fe400008f16ff */
[----:B------:R-:W-:Y:S01]  /*11d50*/  ISETP.LT.AND P1, PT, R2, UR4, !P0 ;  /* 0x0000000402007c0c */ /* 0x000fe2000c721270 */
[----:B------:R-:W-:Y:S01]  /*11d60*/  ULDC UR4, c[0x0][0x22c] ;  /* 0x00008b0000047ab9 */ /* 0x000fe20000000800 */
[----:B------:R-:W-:Y:S01]  /*11d70*/  LOP3.LUT R2, R0, 0x1e, RZ, 0xfc, !PT ;  /* 0x0000001e00027812 */ /* 0x000fe200078efcff */
[----:B------:R1:W-:Y:S01]  /*11d80*/  @P5 STG.E desc[UR12][R12.64], R20 ;  /* 0x000000140c005986 */ /* 0x0003e2000c10190c */
[----:B------:R-:W-:Y:S02]  /*11d90*/  LEA R14, P6, R240, R3, 0x2 ;  /* 0x00000003f00e7211 */ /* 0x000fe400078c10ff */
[----:B------:R-:W-:Y:S01]  /*11da0*/  ISETP.LT.AND P5, PT, R2, UR4, !P0 ;  /* 0x0000000402007c0c */ /* 0x000fe2000c7a1270 */
[----:B------:R-:W-:Y:S01]  /*11db0*/  ULDC UR4, c[0x0][0x248] ;  /* 0x0000920000047ab9 */ /* 0x000fe20000000800 */
[C---:B--2---:R-:W-:Y:S01]  /*11dc0*/  LEA.HI.X.SX32 R15, R240.reuse, R242, 0x2, P6 ;  /* 0x000000f2f00f7211 */ /* 0x044fe200030f16ff */
[----:B------:R-:W-:Y:S01]  /*11dd0*/  VIADD R240, R240, UR4 ;  /* 0x00000004f0f07c36 */ /* 0x000fe20008000000 */
[----:B------:R-:W-:-:S03]  /*11de0*/  ULDC UR4, c[0x0][0x248] ;  /* 0x0000920000047ab9 */ /* 0x000fc60000000800 */
[C---:B---3--:R-:W-:Y:S01]  /*11df0*/  VIADD R4, R240.reuse, UR4 ;  /* 0x00000004f0047c36 */ /* 0x048fe20008000000 */
[CC--:B------:R-:W-:Y:S01]  /*11e00*/  LEA R232, P6, R240.reuse, R3.reuse, 0x2 ;  /* 0x00000003f0e87211 */ /* 0x0c0fe200078c10ff */
[----:B------:R-:W-:Y:S01]  /*11e10*/  ULDC UR4, c[0x0][0x248] ;  /* 0x0000920000047ab9 */ /* 0x000fe20000000800 */
[----:B------:R2:W-:Y:S02]  /*11e20*/  @P4 STG.E desc[UR12][R14.64], R5 ;  /* 0x000000050e004986 */ /* 0x0005e4000c10190c */
[-C--:B------:R-:W-:Y:S02]  /*11e30*/  LEA.HI.X.SX32 R233, R240, R242.reuse, 0x2, P6 ;  /* 0x000000f2f0e97211 */ /* 0x080fe400030f16ff */
[-C--:B-1----:R-:W-:Y:S02]  /*11e40*/  LEA R12, P6, R4, R3.reuse, 0x2 ;  /* 0x00000003040c7211 */ /* 0x082fe400078c10ff */
[----:B------:R-:W-:Y:S02]  /*11e50*/  LOP3.LUT R2, R0, 0x1f, RZ, 0xfc, !PT ;  /* 0x0000001f00027812 */ /* 0x000fe400078efcff */
[CC--:B------:R-:W-:Y:S01]  /*11e60*/  LEA.HI.X.SX32 R13, R4.reuse, R242.reuse, 0x2, P6 ;  /* 0x000000f2040d7211 */ /* 0x0c0fe200030f16ff */
[----:B--2---:R-:W-:Y:S01]  /*11e70*/  VIADD R14, R4, UR4 ;  /* 0x00000004040e7c36 */ /* 0x004fe20008000000 */
[----:B------:R-:W-:Y:S01]  /*11e80*/  ISETP.LT.AND P4, PT, R2, UR5, !P0 ;  /* 0x0000000502007c0c */ /* 0x000fe2000c781270 */
[----:B------:R-:W-:Y:S01]  /*11e90*/  ULDC UR5, c[0x0][0x22c] ;  /* 0x00008b0000057ab9 */ /* 0x000fe20000000800 */
[----:B------:R-:W-:Y:S01]  /*11ea0*/  LOP3.LUT R2, R0, 0x20, RZ, 0xfc, !PT ;  /* 0x0000002000027812 */ /* 0x000fe200078efcff */
[----:B------:R-:W-:Y:S01]  /*11eb0*/  ULDC UR4, c[0x0][0x248] ;  /* 0x0000920000047ab9 */ /* 0x000fe20000000800 */
[-C--:B------:R-:W-:Y:S01]  /*11ec0*/  LEA R4, P6, R14, R3.reuse, 0x2 ;  /* 0x000000030e047211 */ /* 0x080fe200078c10ff */
[----:B------:R-:W-:Y:S01]  /*11ed0*/  @P3 STG.E desc[UR12][R232.64], R21 ;  /* 0x00000015e8003986 */ /* 0x000fe2000c10190c */
[----:B------:R-:W-:Y:S01]  /*11ee0*/  ISETP.LT.AND P3, PT, R2, UR5, !P0 ;  /* 0x0000000502007c0c */ /* 0x000fe2000c761270 */
[C---:B------:R-:W-:Y:S01]  /*11ef0*/  VIADD R15, R14.reuse, UR4 ;  /* 0x000000040e0f7c36 */ /* 0x040fe20008000000 */
[-C--:B------:R-:W-:Y:S01]  /*11f00*/  LEA.HI.X.SX32 R5, R14, R242.reuse, 0x2, P6 ;  /* 0x000000f20e057211 */ /* 0x080fe200030f16ff */
[----:B------:R1:W-:Y:S01]  /*11f10*/  @P2 STG.E desc[UR12][R12.64], R6 ;  /* 0x000000060c002986 */ /* 0x0003e2000c10190c */
[----:B------:R-:W-:Y:S01]  /*11f20*/  LOP3.LUT R2, R0, 0x21, RZ, 0xfc, !PT ;  /* 0x0000002100027812 */ /* 0x000fe200078efcff */
[----:B------:R-:W-:Y:S01]  /*11f30*/  ULDC UR5, c[0x0][0x22c] ;  /* 0x00008b0000057ab9 */ /* 0x000fe20000000800 */
[----:B------:R-:W-:Y:S01]  /*11f40*/  ULDC UR4, c[0x0][0x248] ;  /* 0x0000920000047ab9 */ /* 0x000fe20000000800 */
[----:B------:R2:W-:Y:S01]  /*11f50*/  @P1 STG.E desc[UR12][R4.64], R22 ;  /* 0x0000001604001986 */ /* 0x0005e2000c10190c */
[----:B------:R-:W-:Y:S01]  /*11f60*/  ISETP.LT.AND P2, PT, R2, UR5, !P0 ;  /* 0x0000000502007c0c */ /* 0x000fe2000c741270 */
[C---:B------:R-:W-:Y:S01]  /*11f70*/  VIADD R20, R15.reuse, UR4 ;  /* 0x000000040f147c36 */ /* 0x040fe20008000000 */
        /* <DEDUP_REMOVED lines=8> */
[----:B------:R3:W-:Y:S01]  /*12000*/  @P5 STG.E desc[UR12][R14.64], R7 ;  /* 0x000000070e005986 */ /* 0x0007e2000c10190c */
[----:B-1----:R-:W-:Y:S02]  /*12010*/  LEA R12, P6, R20, R3, 0x2 ;  /* 0x00000003140c7211 */ /* 0x002fe400078c10ff */
[----:B------:R-:W-:Y:S01]  /*12020*/  ISETP.LT.AND P5, PT, R2, UR4, !P0 ;  /* 0x0000000402007c0c */ /* 0x000fe2000c7a1270 */
[----:B------:R-:W-:Y:S01]  /*12030*/  ULDC UR4, c[0x0][0x248] ;  /* 0x0000920000047ab9 */ /* 0x000fe20000000800 */
[C---:B------:R-:W-:Y:S01]  /*12040*/  LEA.HI.X.SX32 R13, R20.reuse, R242, 0x2, P6 ;  /* 0x000000f2140d7211 */ /* 0x040fe200030f16ff */
[----:B------:R-:W-:Y:S01]  /*12050*/  VIADD R20, R20, UR4 ;  /* 0x0000000414147c36 */ /* 0x000fe20008000000 */
[----:B------:R-:W-:-:S03]  /*12060*/  ULDC UR4, c[0x0][0x248] ;  /* 0x0000920000047ab9 */ /* 0x000fc60000000800 */
[C---:B------:R-:W-:Y:S01]  /*12070*/  VIADD R21, R20.reuse, UR4 ;  /* 0x0000000414157c36 */ /* 0x040fe20008000000 */
[-C--:B--2---:R-:W-:Y:S01]  /*12080*/  LEA R4, P6, R20, R3.reuse, 0x2 ;  /* 0x0000000314047211 */ /* 0x084fe200078c10ff */
[----:B------:R-:W-:Y:S01]  /*12090*/  ULDC UR4, c[0x0][0x248] ;  /* 0x0000920000047ab9 */ /* 0x000fe20000000800 */
[----:B------:R-:W-:Y:S01]  /*120a0*/  LOP3.LUT R2, R0, 0x24, RZ, 0xfc, !PT ;  /* 0x0000002400027812 */ /* 0x000fe200078efcff */
[C---:B---3--:R-:W-:Y:S01]  /*120b0*/  VIADD R14, R21.reuse, UR4 ;  /* 0x00000004150e7c36 */ /* 0x048fe20008000000 */
[-C--:B------:R-:W-:Y:S01]  /*120c0*/  LEA.HI.X.SX32 R5, R20, R242.reuse, 0x2, P6 ;  /* 0x000000f214057211 */ /* 0x080fe200030f16ff */
[----:B------:R1:W-:Y:S01]  /*120d0*/  @P4 STG.E desc[UR12][R12.64], R23 ;  /* 0x000000170c004986 */ /* 0x0003e2000c10190c */
[C---:B------:R-:W-:Y:S01]  /*120e0*/  LEA R6, P6, R21.reuse, R3, 0x2 ;  /* 0x0000000315067211 */ /* 0x040fe200078c10ff */
[----:B------:R-:W-:Y:S01]  /*120f0*/  ULDC UR4, c[0x0][0x248] ;  /* 0x0000920000047ab9 */ /* 0x000fe20000000800 */
[----:B------:R-:W-:Y:S01]  /*12100*/  ISETP.LT.AND P4, PT, R2, UR5, !P0 ;  /* 0x0000000502007c0c */ /* 0x000fe2000c781270 */
[----:B------:R-:W-:Y:S01]  /*12110*/  ULDC UR5, c[0x0][0x22c] ;  /* 0x00008b0000057ab9 */ /* 0x000fe20000000800 */
[----:B------:R-:W-:-:S02]  /*12120*/  LEA.HI.X.SX32 R7, R21, R242, 0x2, P6 ;  /* 0x000000f215077211 */ /* 0x000fc400030f16ff */
[----:B------:R-:W-:Y:S01]  /*12130*/  LOP3.LUT R2, R0, 0x25, RZ, 0xfc, !PT ;  /* 0x0000002500027812 */ /* 0x000fe200078efcff */
[----:B------:R2:W-:Y:S01]  /*12140*/  @P3 STG.E desc[UR12][R4.64], R8 ;  /* 0x0000000804003986 */ /* 0x0005e2000c10190c */
[-C--:B-1----:R-:W-:Y:S02]  /*12150*/  LEA R12, P6, R14, R3.reuse, 0x2 ;  /* 0x000000030e0c7211 */ /* 0x082fe400078c10ff */
[----:B------:R-:W-:Y:S01]  /*12160*/  ISETP.LT.AND P3, PT, R2, UR5, !P0 ;  /* 0x0000000502007c0c */ /* 0x000fe2000c761270 */
[----:B------:R1:W-:Y:S01]  /*12170*/  @P2 STG.E desc[UR12][R6.64], R28 ;  /* 0x0000001c06002986 */ /* 0x0003e2000c10190c */
        /* <DEDUP_REMOVED lines=8> */
[----:B------:R-:W-:Y:S01]  /*12200*/  LEA R4, P1, R14, R3, 0x2 ;  /* 0x000000030e047211 */ /* 0x000fe200078210ff */
[----:B------:R-:W-:Y:S01]  /*12210*/  ULDC UR4, c[0x0][0x22c] ;  /* 0x00008b0000047ab9 */ /* 0x000fe20000000800 */
[----:B------:R-:W-:Y:S01]  /*12220*/  LOP3.LUT R2, R0, 0x27, RZ, 0xfc, !PT ;  /* 0x0000002700027812 */ /* 0x000fe200078efcff */
[----:B------:R-:W-:Y:S01]  /*12230*/  ULDC UR5, c[0x0][0x22c] ;  /* 0x00008b0000057ab9 */ /* 0x000fe20000000800 */
[----:B------:R-:W-:-:S02]  /*12240*/  LEA.HI.X.SX32 R5, R14, R242, 0x2, P1 ;  /* 0x000000f20e057211 */ /* 0x000fc400008f16ff */
[----:B------:R-:W-:Y:S01]  /*12250*/  ISETP.LT.AND P1, PT, R2, UR4, !P0 ;  /* 0x0000000402007c0c */ /* 0x000fe2000c721270 */
[----:B------:R-:W-:Y:S01]  /*12260*/  ULDC UR4, c[0x0][0x22c] ;  /* 0x00008b0000047ab9 */ /* 0x000fe20000000800 */
[----:B------:R-:W-:Y:S01]  /*12270*/  LOP3.LUT R2, R0, 0x28, RZ, 0xfc, !PT ;  /* 0x0000002800027812 */ /* 0x000fe200078efcff */
[----:B------:R2:W-:Y:S03]  /*12280*/  @P5 STG.E desc[UR12][R4.64], R29 ;  /* 0x0000001d04005986 */ /* 0x0005e6000c10190c */
[----:B------:R-:W-:Y:S01]  /*12290*/  ISETP.LT.AND P5, PT, R2, UR4, !P0 ;  /* 0x0000000402007c0c */ /* 0x000fe2000c7a1270 */
[----:B------:R-:W-:Y:S01]  /*122a0*/  ULDC UR4, c[0x0][0x248] ;  /* 0x0000920000047ab9 */ /* 0x000fe20000000800 */
[C---:B-1----:R-:W-:Y:S01]  /*122b0*/  LEA R6, P6, R8.reuse, R3, 0x2 ;  /* 0x0000000308067211 */ /* 0x042fe200078c10ff */
[----:B---3--:R-:W-:Y:S01]  /*122c0*/  VIADD R9, R8, UR4 ;  /* 0x0000000408097c36 */ /* 0x008fe20008000000 */
[----:B------:R-:W-:-:S02]  /*122d0*/  ULDC UR4, c[0x0][0x248] ;  /* 0x0000920000047ab9 */ /* 0x000fc40000000800 */
[-C--:B------:R-:W-:Y:S01]  /*122e0*/  LEA.HI.X.SX32 R7, R8, R242.reuse, 0x2, P6 ;  /* 0x000000f208077211 */ /* 0x080fe200030f16ff */
[C---:B------:R-:W-:Y:S01]  /*122f0*/  VIADD R12, R9.reuse, UR4 ;  /* 0x00000004090c7c36 */ /* 0x040fe20008000000 */
[CC--:B------:R-:W-:Y:S01]  /*12300*/  LEA R8, P6, R9.reuse, R3.reuse, 0x2 ;  /* 0x0000000309087211 */ /* 0x0c0fe200078c10ff */
[----:B------:R-:W-:Y:S02]  /*12310*/  ULDC UR4, c[0x0][0x248] ;  /* 0x0000920000047ab9 */ /* 0x000fe40000000800 */
[----:B------:R1:W-:Y:S01]  /*12320*/  @P4 STG.E desc[UR12][R6.64], R10 ;  /* 0x0000000a06004986 */ /* 0x0003e2000c10190c */
[----:B------:R-:W-:Y:S02]  /*12330*/  LEA.HI.X.SX32 R9, R9, R242, 0x2, P6 ;  /* 0x000000f209097211 */ /* 0x000fe400030f16ff */
[----:B--2---:R-:W-:Y:S02]  /*12340*/  LEA R4, P6, R12, R3, 0x2 ;  /* 0x000000030c047211 */ /* 0x004fe400078c10ff */
[----:B------:R-:W-:-:S02]  /*12350*/  LOP3.LUT R2, R0, 0x29, RZ, 0xfc, !PT ;  /* 0x0000002900027812 */ /* 0x000fc400078efcff */
[CC--:B------:R-:W-:Y:S01]  /*12360*/  LEA.HI.X.SX32 R5, R12.reuse, R242.reuse, 0x2, P6 ;  /* 0x000000f20c057211 */ /* 0x0c0fe200030f16ff */
[----:B-1----:R-:W-:Y:S01]  /*12370*/  VIADD R10, R12, UR4 ;  /* 0x000000040c0a7c36 */ /* 0x002fe20008000000 */
[----:B------:R-:W-:Y:S01]  /*12380*/  ISETP.LT.AND P4, PT, R2, UR5, !P0 ;  /* 0x0000000502007c0c */ /* 0x000fe2000c781270 */
[----:B------:R-:W-:Y:S01]  /*12390*/  ULDC UR5, c[0x0][0x22c] ;  /* 0x00008b0000057ab9 */ /* 0x000fe20000000800 */
[----:B------:R-:W-:Y:S01]  /*123a0*/  LOP3.LUT R2, R0, 0x2a, RZ, 0xfc, !PT ;  /* 0x0000002a00027812 */ /* 0x000fe200078efcff */
[----:B------:R-:W-:Y:S01]  /*123b0*/  ULDC UR4, c[0x0][0x248] ;  /* 0x0000920000047ab9 */ /* 0x000fe20000000800 */
[----:B------:R-:W-:Y:S01]  /*123c0*/  LEA R6, P6, R10, R3, 0x2 ;  /* 0x000000030a067211 */ /* 0x000fe200078c10ff */
[----:B------:R1:W-:Y:S01]  /*123d0*/  @P3 STG.E desc[UR12][R8.64], R30 ;  /* 0x0000001e08003986 */ /* 0x0003e2000c10190c */
[----:B------:R-:W-:Y:S01]  /*123e0*/  ISETP.LT.AND P3, PT, R2, UR5, !P0 ;  /* 0x0000000502007c0c */ /* 0x000fe2000c761270 */
[----:B------:R-:W-:Y:S01]  /*123f0*/  ULDC UR5, c[0x0][0x22c] ;  /* 0x00008b0000057ab9 */ /* 0x000fe20000000800 */
[C---:B------:R-:W-:Y:S01]  /*12400*/  LEA.HI.X.SX32 R7, R10.reuse, R242, 0x2, P6 ;  /* 0x000000f20a077211 */ /* 0x040fe200030f16ff */
[----:B------:R-:W-:Y:S01]  /*12410*/  VIADD R10, R10, UR4 ;  /* 0x000000040a0a7c36 */ /* 0x000fe20008000000 */
[----:B------:R-:W-:Y:S01]  /*12420*/  LOP3.LUT R2, R0, 0x2b, RZ, 0xfc, !PT ;  /* 0x0000002b00027812 */ /* 0x000fe200078efcff */
[----:B------:R2:W-:Y:S01]  /*12430*/  @P2 STG.E desc[UR12][R4.64], R11 ;  /* 0x0000000b04002986 */ /* 0x0005e2000c10190c */
[----:B------:R-:W-:-:S02]  /*12440*/  ULDC UR4, c[0x0][0x248] ;  /* 0x0000920000047ab9 */ /* 0x000fc40000000800 */
[----:B------:R-:W-:Y:S01]  /*12450*/  ISETP.LT.AND P2, PT, R2, UR5, !P0 ;  /* 0x0000000502007c0c */ /* 0x000fe2000c741270 */
[----:B------:R3:W-:Y:S01]  /*12460*/  @P1 STG.E desc[UR12][R6.64], R31 ;  /* 0x0000001f06001986 */ /* 0x0007e2000c10190c */
[----:B------:R-:W-:Y:S01]  /*12470*/  LOP3.LUT R2, R0, 0x2c, RZ, 0xfc, !PT ;  /* 0x0000002c00027812 */ /* 0x000fe200078efcff */
[C---:B------:R-:W-:Y:S01]  /*12480*/  VIADD R12, R10.reuse, UR4 ;  /* 0x000000040a0c7c36 */ /* 0x040fe20008000000 */
[CC--:B-1----:R-:W-:Y:S01]  /*12490*/  LEA R8, P1, R10.reuse, R3.reuse, 0x2 ;  /* 0x000000030a087211 */ /* 0x0c2fe200078210ff */
[----:B------:R-:W-:Y:S01]  /*124a0*/  ULDC UR4, c[0x0][0x22c] ;  /* 0x00008b0000047ab9 */ /* 0x000fe20000000800 */
[----:B------:R-:W-:Y:S02]  /*124b0*/  ULDC UR5, c[0x0][0x22c] ;  /* 0x00008b0000057ab9 */ /* 0x000fe40000000800 */
[----:B------:R-:W-:Y:S02]  /*124c0*/  LEA.HI.X.SX32 R9, R10, R242, 0x2, P1 ;  /* 0x000000f20a097211 */ /* 0x000fe400008f16ff */
[----:B------:R-:W-:Y:S01]  /*124d0*/  ISETP.LT.AND P1, PT, R2, UR4, !P0 ;  /* 0x0000000402007c0c */ /* 0x000fe2000c721270 */
[----:B------:R-:W-:Y:S01]  /*124e0*/  ULDC UR4, c[0x0][0x22c] ;  /* 0x00008b0000047ab9 */ /* 0x000fe20000000800 */
[----:B------:R-:W-:Y:S01]  /*124f0*/  LOP3.LUT R2, R0, 0x2d, RZ, 0xfc, !PT ;  /* 0x0000002d00027812 */ /* 0x000fe200078efcff */
[----:B------:R1:W-:Y:S01]  /*12500*/  @P5 STG.E desc[UR12][R8.64], R16 ;  /* 0x0000001008005986 */ /* 0x0003e2000c10190c */
[----:B--2---:R-:W-:-:S02]  /*12510*/  LEA R4, P6, R12, R3, 0x2 ;  /* 0x000000030c047211 */ /* 0x004fc400078c10ff */
[----:B------:R-:W-:Y:S01]  /*12520*/  ISETP.LT.AND P5, PT, R2, UR4, !P0 ;  /* 0x0000000402007c0c */ /* 0x000fe2000c7a1270 */
[----:B------:R-:W-:Y:S01]  /*12530*/  ULDC UR4, c[0x0][0x248] ;  /* 0x0000920000047ab9 */ /* 0x000fe20000000800 */
[C---:B------:R-:W-:Y:S01]  /*12540*/  LEA.HI.X.SX32 R5, R12.reuse, R242, 0x2, P6 ;  /* 0x000000f20c057211 */ /* 0x040fe200030f16ff */
[----:B------:R-:W-:Y:S01]  /*12550*/  VIADD R12, R12, UR4 ;  /* 0x000000040c0c7c36 */ /* 0x000fe20008000000 */
[----:B------:R-:W-:-:S03]  /*12560*/  ULDC UR4, c[0x0][0x248] ;  /* 0x0000920000047ab9 */ /* 0x000fc60000000800 */
[C---:B------:R-:W-:Y:S01]  /*12570*/  VIADD R10, R12.reuse, UR4 ;  /* 0x000000040c0a7c36 */ /* 0x040fe20008000000 */
[-C--:B---3--:R-:W-:Y:S01]  /*12580*/  LEA R6, P6, R12, R3.reuse, 0x2 ;  /* 0x000000030c067211 */ /* 0x088fe200078c10ff */
[----:B------:R-:W-:Y:S01]  /*12590*/  ULDC UR4, c[0x0][0x248] ;  /* 0x0000920000047ab9 */ /* 0x000fe20000000800 */
[----:B------:R-:W-:Y:S01]  /*125a0*/  LOP3.LUT R2, R0, 0x2e, RZ, 0xfc, !PT ;  /* 0x0000002e00027812 */ /* 0x000fe200078efcff */
[----:B------:R-:W-:Y:S01]  /*125b0*/  VIADD R11, R10, UR4 ;  /* 0x000000040a0b7c36 */ /* 0x000fe20008000000 */
[-C--:B------:R-:W-:Y:S01]  /*125c0*/  LEA.HI.X.SX32 R7, R12, R242.reuse, 0x2, P6 ;  /* 0x000000f20c077211 */ /* 0x080fe200030f16ff */
[----:B------:R2:W-:Y:S01]  /*125d0*/  @P4 STG.E desc[UR12][R4.64], R36 ;  /* 0x0000002404004986 */ /* 0x0005e2000c10190c */
[----:B-1----:R-:W-:Y:S01]  /*125e0*/  LEA R8, P6, R10, R3, 0x2 ;  /* 0x000000030a087211 */ /* 0x002fe200078c10ff */
[----:B------:R-:W-:Y:S01]  /*125f0*/  ULDC UR4, c[0x0][0x248] ;  /* 0x0000920000047ab9 */ /* 0x000fe20000000800 */
[----:B------:R-:W-:Y:S01]  /*12600*/  ISETP.LT.AND P4, PT, R2, UR5, !P0 ;  /* 0x0000000502007c0c */ /* 0x000fe2000c781270 */
[----:B------:R-:W-:Y:S01]  /*12610*/  ULDC UR5, c[0x0][0x22c] ;  /* 0x00008b0000057ab9 */ /* 0x000fe20000000800 */
[----:B------:R-:W-:-:S02]  /*12620*/  LEA.HI.X.SX32 R9, R10, R242, 0x2, P6 ;  /* 0x000000f20a097211 */ /* 0x000fc400030f16ff */
[----:B------:R-:W-:Y:S01]  /*12630*/  LOP3.LUT R2, R0, 0x2f, RZ, 0xfc, !PT ;  /* 0x0000002f00027812 */ /* 0x000fe200078efcff */
[----:B------:R1:W-:Y:S01]  /*12640*/  @P3 STG.E desc[UR12][R6.64], R17 ;  /* 0x0000001106003986 */ /* 0x0003e2000c10190c */
[CC--:B--2---:R-:W-:Y:S02]  /*12650*/  LEA R4, P6, R11.reuse, R3.reuse, 0x2 ;  /* 0x000000030b047211 */ /* 0x0c4fe400078c10ff */
        /* <DEDUP_REMOVED lines=9> */
[C---:B------:R-:W-:Y:S01]  /*126f0*/  VIADD R10, R11.reuse, UR4 ;  /* 0x000000040b0a7c36 */ /* 0x040fe20008000000 */
[C---:B-1----:R-:W-:Y:S01]  /*12700*/  LEA R6, P1, R11.reuse, R3, 0x2 ;  /* 0x000000030b067211 */ /* 0x042fe200078210ff */
        /* <DEDUP_REMOVED lines=8> */
[----:B--2---:R-:W-:Y:S02]  /*12790*/  LEA R8, P6, R10, R3, 0x2 ;  /* 0x000000030a087211 */ /* 0x004fe400078c10ff */
        /* <DEDUP_REMOVED lines=8> */
[----:B------:R-:W-:Y:S02]  /*12820*/  LOP3.LUT R2, R0, 0x33, RZ, 0xfc, !PT ;  /* 0x0000003300027812 */ /* 0x000fe400078efcff */
[-C--:B------:R-:W-:Y:S01]  /*12830*/  LEA.HI.X.SX32 R5, R10, R242.reuse, 0x2, P6 ;  /* 0x000000f20a057211 */ /* 0x080fe200030f16ff */
[C---:B------:R-:W-:Y:S01]  /*12840*/  VIADD R10, R11.reuse, UR4 ;  /* 0x000000040b0a7c36 */ /* 0x040fe20008000000 */
[CC--:B-1----:R-:W-:Y:S01]  /*12850*/  LEA R6, P6, R11.reuse, R3.reuse, 0x2 ;  /* 0x000000030b067211 */ /* 0x0c2fe200078c10ff */
[----:B------:R1:W-:Y:S01]  /*12860*/  @P4 STG.E desc[UR12][R8.64], R19 ;  /* 0x0000001308004986 */ /* 0x0003e2000c10190c */
[----:B------:R-:W-:Y:S01]  /*12870*/  ISETP.LT.AND P4, PT, R2, UR5, !P0 ;  /* 0x0000000502007c0c */ /* 0x000fe2000c781270 */
[----:B------:R-:W-:Y:S01]  /*12880*/  ULDC UR5, c[0x0][0x22c] ;  /* 0x00008b0000057ab9 */ /* 0x000fe20000000800 */
[----:B------:R-:W-:Y:S01]  /*12890*/  LEA.HI.X.SX32 R7, R11, R242, 0x2, P6 ;  /* 0x000000f20b077211 */ /* 0x000fe200030f16ff */
[----:B------:R-:W-:Y:S01]  /*128a0*/  ULDC UR4, c[0x0][0x248] ;  /* 0x0000920000047ab9 */ /* 0x000fe20000000800 */
[----:B------:R-:W-:Y:S01]  /*128b0*/  LOP3.LUT R2, R0, 0x34, RZ, 0xfc, !PT ;  /* 0x0000003400027812 */ /* 0x000fe200078efcff */
[----:B------:R2:W-:Y:S04]  /*128c0*/  @P3 STG.E desc[UR12][R4.64], R39 ;  /* 0x0000002704003986 */ /* 0x0005e8000c10190c */
[----:B------:R-:W3:Y:S01]  /*128d0*/  LDS.128 R16, [R252] ;  /* 0x00000000fc107984 */ /* 0x000ee20000000c00 */
[----:B-1----:R-:W-:-:S02]  /*128e0*/  LEA R8, P6, R10, R3, 0x2 ;  /* 0x000000030a087211 */ /* 0x002fc400078c10ff */
        /* <DEDUP_REMOVED lines=10> */
[----:B--2---:R-:W-:Y:S01]  /*12990*/  LEA R4, P1, R10, R3, 0x2 ;  /* 0x000000030a047211 */ /* 0x004fe200078210ff */
        /* <DEDUP_REMOVED lines=8> */
[C---:B-1----:R-:W-:Y:S02]  /*12a20*/  LEA R6, P6, R11.reuse, R3, 0x2 ;  /* 0x000000030b067211 */ /* 0x042fe400078c10ff */
[----:B------:R-:W-:Y:S01]  /*12a30*/  ISETP.LT.AND P5, PT, R2, UR4, !P0 ;  /* 0x0000000402007c0c */ /* 0x000fe2000c7a1270 */
[----:B------:R-:W-:Y:S01]  /*12a40*/  ULDC UR4, c[0x0][0x248] ;  /* 0x0000920000047ab9 */ /* 0x000fe20000000800 */
[C---:B------:R-:W-:Y:S01]  /*12a50*/  LEA.HI.X.SX32 R7, R11.reuse, R242, 0x2, P6 ;  /* 0x000000f20b077211 */ /* 0x040fe200030f16ff */
[----:B------:R-:W-:Y:S01]  /*12a60*/  VIADD R11, R11, UR4 ;  /* 0x000000040b0b7c36 */ /* 0x000fe20008000000 */
[----:B------:R-:W-:-:S03]  /*12a70*/  ULDC UR4, c[0x0][0x248] ;  /* 0x0000920000047ab9 */ /* 0x000fc60000000800 */
[C---:B------:R-:W-:Y:S01]  /*12a80*/  VIADD R10, R11.reuse, UR4 ;  /* 0x000000040b0a7c36 */ /* 0x040fe20008000000 */
[CC--:B----4-:R-:W-:Y:S01]  /*12a90*/  LEA R8, P6, R11.reuse, R3.reuse, 0x2 ;  /* 0x000000030b087211 */ /* 0x0d0fe200078c10ff */
[----:B------:R-:W-:Y:S01]  /*12aa0*/  ULDC UR4, c[0x0][0x248] ;  /* 0x0000920000047ab9 */ /* 0x000fe20000000800 */
[----:B------:R-:W-:Y:S02]  /*12ab0*/  LOP3.LUT R2, R0, 0x38, RZ, 0xfc, !PT ;  /* 0x0000003800027812 */ /* 0x000fe400078efcff */
[-C--:B------:R-:W-:Y:S01]  /*12ac0*/  LEA.HI.X.SX32 R9, R11, R242.reuse, 0x2, P6 ;  /* 0x000000f20b097211 */ /* 0x080fe200030f16ff */
[C---:B------:R-:W-:Y:S01]  /*12ad0*/  VIADD R11, R10.reuse, UR4 ;  /* 0x000000040a0b7c36 */ /* 0x040fe20008000000 */
[-C--:B--2---:R-:W-:Y:S01]  /*12ae0*/  LEA R4, P6, R10, R3.reuse, 0x2 ;  /* 0x000000030a047211 */ /* 0x084fe200078c10ff */
        /* <DEDUP_REMOVED lines=18> */
[C---:B--2---:R-:W-:Y:S01]  /*12c10*/  LEA R8, P1, R11.reuse, R3, 0x2 ;  /* 0x000000030b087211 */ /* 0x044fe200078210ff */
        /* <DEDUP_REMOVED lines=15> */
[-C--:B----4-:R-:W-:Y:S01]  /*12d10*/  LEA R6, P6, R10, R3.reuse, 0x2 ;  /* 0x000000030a067211 */ /* 0x090fe200078c10ff */
[----:B------:R-:W-:Y:S01]  /*12d20*/  ULDC UR4, c[0x0][0x248] ;  /* 0x0000920000047ab9 */ /* 0x000fe20000000800 */
[----:B------:R-:W-:Y:S02]  /*12d30*/  LOP3.LUT R2, R0, 0x3d, RZ, 0xfc, !PT ;  /* 0x0000003d00027812 */ /* 0x000fe400078efcff */
[-C--:B------:R-:W-:Y:S01]  /*12d40*/  LEA.HI.X.SX32 R7, R10, R242.reuse, 0x2, P6 ;  /* 0x000000f20a077211 */ /* 0x080fe200030f16ff */
[C---:B------:R-:W-:Y:S01]  /*12d50*/  VIADD R10, R11.reuse, UR4 ;  /* 0x000000040b0a7c36 */ /* 0x040fe20008000000 */
[CC--:B--2---:R-:W-:Y:S01]  /*12d60*/  LEA R8, P6, R11.reuse, R3.reuse, 0x2 ;  /* 0x000000030b087211 */ /* 0x0c4fe200078c10ff */
        /* <DEDUP_REMOVED lines=1514> */
[----:B----4-:R-:W-:Y:S01]  /*18c10*/  LEA R8, P6, R10, R3, 0x2 ;  /* 0x000000030a087211 */ /* 0x010fe200078c10ff */
[----:B------:R-:W-:-:S03]  /*18c20*/  ULDC UR4, c[0x0][0x248] ;  /* 0x0000920000047ab9 */ /* 0x000fc60000000800 */
[-C--:B------:R-:W-:Y:S01]  /*18c30*/  LEA.HI.X.SX32 R9, R10, R242.reuse, 0x2, P6 ;  /* 0x000000f20a097211 */ /* 0x080fe200030f16ff */
[C---:B------:R-:W-:Y:S01]  /*18c40*/  VIADD R10, R11.reuse, UR4 ;  /* 0x000000040b0a7c36 */ /* 0x040fe20008000000 */
[C---:B--2---:R-:W-:Y:S01]  /*18c50*/  LEA R4, P6, R11.reuse, R3, 0x2 ;  /* 0x000000030b047211 */ /* 0x044fe200078c10ff */
[----:B------:R1:W-:Y:S01]  /*18c60*/  @P4 STG.E desc[UR12][R6.64], R231 ;  /* 0x000000e706004986 */ /* 0x0003e2000c10190c */
[----:B------:R-:W-:Y:S01]  /*18c70*/  LOP3.LUT R2, R0, 0xfb, RZ, 0xfc, !PT ;  /* 0x000000fb00027812 */ /* 0x000fe200078efcff */
[----:B------:R-:W-:Y:S01]  /*18c80*/  ULDC UR4, c[0x0][0x248] ;  /* 0x0000920000047ab9 */ /* 0x000fe20000000800 */
[----:B------:R-:W-:Y:S02]  /*18c90*/  LEA.HI.X.SX32 R5, R11, R242, 0x2, P6 ;  /* 0x000000f20b057211 */ /* 0x000fe400030f16ff */
[----:B------:R-:W-:Y:S01]  /*18ca0*/  ISETP.LT.AND P4, PT, R2, UR5, !P0 ;  /* 0x0000000502007c0c */ /* 0x000fe2000c781270 */
[----:B------:R-:W-:Y:S01]  /*18cb0*/  ULDC UR5, c[0x0][0x22c] ;  /* 0x00008b0000057ab9 */ /* 0x000fe20000000800 */
[----:B------:R-:W-:-:S02]  /*18cc0*/  LOP3.LUT R2, R0, 0xfc, RZ, 0xfc, !PT ;  /* 0x000000fc00027812 */ /* 0x000fc400078efcff */
[----:B-1----:R-:W-:-:S04]  /*18cd0*/  LEA R6, P6, R10, R3, 0x2 ;  /* 0x000000030a067211 */ /* 0x002fc800078c10ff */
[C---:B------:R-:W-:Y:S01]  /*18ce0*/  LEA.HI.X.SX32 R7, R10.reuse, R242, 0x2, P6 ;  /* 0x000000f20a077211 */ /* 0x040fe200030f16ff */
[----:B------:R-:W-:Y:S01]  /*18cf0*/  VIADD R10, R10, UR4 ;  /* 0x000000040a0a7c36 */ /* 0x000fe20008000000 */
[----:B------:R-:W-:Y:S01]  /*18d00*/  ULDC UR4, c[0x0][0x248] ;  /* 0x0000920000047ab9 */ /* 0x000fe20000000800 */
[----:B------:R1:W-:Y:S01]  /*18d10*/  @P3 STG.E desc[UR12][R8.64], R239 ;  /* 0x000000ef08003986 */ /* 0x0003e2000c10190c */
[----:B------:R-:W-:Y:S01]  /*18d20*/  ISETP.LT.AND P3, PT, R2, UR5, !P0 ;  /* 0x0000000502007c0c */ /* 0x000fe2000c761270 */
[----:B------:R-:W-:Y:S01]  /*18d30*/  ULDC UR5, c[0x0][0x22c] ;  /* 0x00008b0000057ab9 */ /* 0x000fe20000000800 */
[----:B------:R-:W-:Y:S01]  /*18d40*/  LOP3.LUT R2, R0, 0xfd, RZ, 0xfc, !PT ;  /* 0x000000fd00027812 */ /* 0x000fe200078efcff */
[----:B------:R2:W-:Y:S03]  /*18d50*/  @P2 STG.E desc[UR12][R4.64], R148 ;  /* 0x0000009404002986 */ /* 0x0005e6000c10190c */
[----:B------:R-:W-:Y:S01]  /*18d60*/  ISETP.LT.AND P2, PT, R2, UR5, !P0 ;  /* 0x0000000502007c0c */ /* 0x000fe2000c741270 */
[----:B------:R-:W-:Y:S01]  /*18d70*/  ULDC UR5, c[0x0][0x248] ;  /* 0x0000920000057ab9 */ /* 0x000fe20000000800 */
[----:B-1----:R-:W-:Y:S01]  /*18d80*/  VIADD R9, R10, UR4 ;  /* 0x000000040a097c36 */ /* 0x002fe20008000000 */
[----:B------:R-:W-:-:S03]  /*18d90*/  ULDC UR4, c[0x0][0x248] ;  /* 0x0000920000047ab9 */ /* 0x000fc60000000800 */
[----:B------:R-:W-:Y:S01]  /*18da0*/  VIADD R11, R9, UR4 ;  /* 0x00000004090b7c36 */ /* 0x000fe20008000000 */
[----:B---3--:R1:W-:Y:S01]  /*18db0*/  @P1 STG.E desc[UR12][R6.64], R16 ;  /* 0x0000001006001986 */ /* 0x0083e2000c10190c */
[CC--:B--2---:R-:W-:Y:S01]  /*18dc0*/  LEA R4, P1, R10.reuse, R3.reuse, 0x2 ;  /* 0x000000030a047211 */ /* 0x0c4fe200078210ff */
[----:B------:R-:W-:Y:S01]  /*18dd0*/  ULDC UR4, c[0x0][0x248] ;  /* 0x0000920000047ab9 */ /* 0x000fe20000000800 */
[----:B------:R-:W-:Y:S01]  /*18de0*/  VIADD R12, R11, UR5 ;  /* 0x000000050b0c7c36 */ /* 0x000fe20008000000 */
[----:B------:R-:W-:Y:S02]  /*18df0*/  LEA R8, P6, R9, R3, 0x2 ;  /* 0x0000000309087211 */ /* 0x000fe400078c10ff */
[----:B------:R-:W-:Y:S01]  /*18e00*/  LEA.HI.X.SX32 R5, R10, R242, 0x2, P1 ;  /* 0x000000f20a057211 */ /* 0x000fe200008f16ff */
[----:B------:R-:W-:Y:S01]  /*18e10*/  VIADD R13, R12, UR6 ;  /* 0x000000060c0d7c36 */ /* 0x000fe20008000000 */
[C---:B------:R-:W-:Y:S02]  /*18e20*/  LOP3.LUT R2, R0.reuse, 0xfe, RZ, 0xfc, !PT ;  /* 0x000000fe00027812 */ /* 0x040fe400078efcff */
[----:B------:R-:W-:-:S02]  /*18e30*/  LOP3.LUT R0, R0, 0xff, RZ, 0xfc, !PT ;  /* 0x000000ff00007812 */ /* 0x000fc400078efcff */
[-C--:B-1----:R-:W-:Y:S01]  /*18e40*/  LEA R6, P1, R11, R3.reuse, 0x2 ;  /* 0x000000030b067211 */ /* 0x082fe200078210ff */
[----:B------:R-:W-:Y:S01]  /*18e50*/  VIADD R14, R13, UR4 ;  /* 0x000000040d0e7c36 */ /* 0x000fe20008000000 */
[-C--:B------:R-:W-:Y:S01]  /*18e60*/  LEA.HI.X.SX32 R9, R9, R242.reuse, 0x2, P6 ;  /* 0x000000f209097211 */ /* 0x080fe200030f16ff */
[----:B------:R-:W-:Y:S01]  /*18e70*/  ULDC UR4, c[0x0][0x22c] ;  /* 0x00008b0000047ab9 */ /* 0x000fe20000000800 */
[----:B------:R-:W-:Y:S02]  /*18e80*/  LEA R10, P6, R12, R3, 0x2 ;  /* 0x000000030c0a7211 */ /* 0x000fe400078c10ff */
[----:B------:R-:W-:Y:S02]  /*18e90*/  LEA.HI.X.SX32 R7, R11, R242, 0x2, P1 ;  /* 0x000000f20b077211 */ /* 0x000fe400008f16ff */
[----:B------:R-:W-:Y:S02]  /*18ea0*/  ISETP.LT.AND P1, PT, R2, UR7, !P0 ;  /* 0x0000000702007c0c */ /* 0x000fe4000c721270 */
[----:B------:R-:W-:-:S02]  /*18eb0*/  ISETP.LT.AND P0, PT, R0, UR4, !P0 ;  /* 0x0000000400007c0c */ /* 0x000fc4000c701270 */
[-C--:B------:R-:W-:Y:S02]  /*18ec0*/  LEA.HI.X.SX32 R11, R12, R242.reuse, 0x2, P6 ;  /* 0x000000f20c0b7211 */ /* 0x080fe400030f16ff */
[CC--:B------:R-:W-:Y:S01]  /*18ed0*/  LEA R12, P6, R13.reuse, R3.reuse, 0x2 ;  /* 0x000000030d0c7211 */ /* 0x0c0fe200078c10ff */
[----:B------:R1:W-:Y:S03]  /*18ee0*/  @P5 STG.E desc[UR12][R4.64], R149 ;  /* 0x0000009504005986 */ /* 0x0003e6000c10190c */
[----:B------:R-:W-:Y:S01]  /*18ef0*/  LEA.HI.X.SX32 R13, R13, R242, 0x2, P6 ;  /* 0x000000f20d0d7211 */ /* 0x000fe200030f16ff */
[----:B------:R1:W-:Y:S01]  /*18f00*/  @P4 STG.E desc[UR12][R8.64], R17 ;  /* 0x0000001108004986 */ /* 0x0003e2000c10190c */
[----:B------:R-:W-:-:S03]  /*18f10*/  LEA R2, P6, R14, R3, 0x2 ;  /* 0x000000030e027211 */ /* 0x000fc600078c10ff */
[----:B------:R1:W-:Y:S04]  /*18f20*/  @P3 STG.E desc[UR12][R6.64], R150 ;  /* 0x0000009606003986 */ /* 0x0003e8000c10190c */
[----:B------:R1:W-:Y:S01]  /*18f30*/  @P2 STG.E desc[UR12][R10.64], R18 ;  /* 0x000000120a002986 */ /* 0x0003e2000c10190c */
[----:B------:R-:W-:-:S03]  /*18f40*/  LEA.HI.X.SX32 R3, R14, R242, 0x2, P6 ;  /* 0x000000f20e037211 */ /* 0x000fc600030f16ff */
[----:B------:R1:W-:Y:S01]  /*18f50*/  @P1 STG.E desc[UR12][R12.64], R151 ;  /* 0x000000970c001986 */ /* 0x0003e2000c10190c */
[----:B------:R-:W-:Y:S05]  /*18f60*/  @!P0 EXIT ;  /* 0x000000000000894d */ /* 0x000fea0003800000 */
[----:B------:R-:W-:Y:S01]  /*18f70*/  STG.E desc[UR12][R2.64], R19 ;  /* 0x0000001302007986 */ /* 0x000fe2000c10190c */
[----:B------:R-:W-:Y:S05]  /*18f80*/  EXIT ;  /* 0x000000000000794d */ /* 0x000fea0003800000 */
.L_x_2:
[----:B------:R-:W-:-:S00]  /*18f90*/  BRA `(.L_x_2) ;  /* 0xfffffffc00fc7947 */ /* 0x000fc0000383ffff */
[----:B------:R-:W-:-:S00]  /*18fa0*/  NOP ;  /* 0x0000000000007918 */ /* 0x000fc00000000000 */
        /* <DEDUP_REMOVED lines=13> */
.L_x_3:


//--------------------- .nv.shared.matmul_kernel  --------------------------
	.section	.nv.shared.matmul_kernel,"aw",@nobits
	.sectionflags	@""
	.align	16
	.zero		1024


//--------------------- .nv.shared.reserved.0     --------------------------
	.section	.nv.shared.reserved.0,"aw",@nobits
	.weak		__nv_reservedSMEM_offset_0_alias
	.size		__nv_reservedSMEM_offset_0_alias, 0, 0
	.other		__nv_reservedSMEM_offset_0_alias,@"STO_CUDA_RESERVED_SHARED STV_DEFAULT"
__nv_reservedSMEM_offset_0_alias:
	.zero		0


//--------------------- .nv.constant0.matmul_kernel --------------------------
	.section	.nv.constant0.matmul_kernel,"a",@progbits
	.sectionflags	@""
	.align	4
.nv.constant0.matmul_kernel:
	.zero		608


//--------------------- SYMBOLS --------------------------

	.type		.nv.reservedSmem.offset0,@object
	.size		.nv.reservedSmem.offset0,0x4
